//
// Generated by NVIDIA NVVM Compiler
//
// Compiler Build ID: CL-36424714
// Cuda compilation tools, release 13.0, V13.0.88
// Based on NVVM 20.0.0
//

.version 9.0
.target sm_100
.address_size 64

	// .globl	_Z10ISTOGRAMMAPfiPKfiiii
.const .align 4 .b8 bins_limits[164];
.extern .shared .align 16 .b8 SLICE[];

.visible .entry _Z10ISTOGRAMMAPfiPKfiiii(
	.param .u64 .ptr .align 1 _Z10ISTOGRAMMAPfiPKfiiii_param_0,
	.param .u32 _Z10ISTOGRAMMAPfiPKfiiii_param_1,
	.param .u64 .ptr .align 1 _Z10ISTOGRAMMAPfiPKfiiii_param_2,
	.param .u32 _Z10ISTOGRAMMAPfiPKfiiii_param_3,
	.param .u32 _Z10ISTOGRAMMAPfiPKfiiii_param_4,
	.param .u32 _Z10ISTOGRAMMAPfiPKfiiii_param_5,
	.param .u32 _Z10ISTOGRAMMAPfiPKfiiii_param_6
)
{
	.reg .pred 	%p<444>;
	.reg .b32 	%r<1064>;
	.reg .b32 	%f<642>;
	.reg .b64 	%rd<118>;

	ld.param.u64 	%rd7, [_Z10ISTOGRAMMAPfiPKfiiii_param_0];
	ld.param.u32 	%r281, [_Z10ISTOGRAMMAPfiPKfiiii_param_1];
	ld.param.u64 	%rd8, [_Z10ISTOGRAMMAPfiPKfiiii_param_2];
	ld.param.u32 	%r282, [_Z10ISTOGRAMMAPfiPKfiiii_param_3];
	ld.param.u32 	%r283, [_Z10ISTOGRAMMAPfiPKfiiii_param_4];
	ld.param.u32 	%r284, [_Z10ISTOGRAMMAPfiPKfiiii_param_5];
	ld.param.u32 	%r285, [_Z10ISTOGRAMMAPfiPKfiiii_param_6];
	neg.s32 	%r1, %r285;
	cvta.to.global.u64 	%rd1, %rd8;
	cvta.to.global.u64 	%rd2, %rd7;
	mov.u32 	%r2, %ntid.y;
	shl.b32 	%r3, %r285, 1;
	add.s32 	%r4, %r3, %r2;
	mov.u32 	%r5, %ntid.x;
	add.s32 	%r6, %r3, %r5;
	mov.u32 	%r7, %tid.x;
	mov.u32 	%r8, %tid.y;
	mov.u32 	%r286, %ctaid.x;
	mov.u32 	%r287, %ctaid.y;
	mul.lo.s32 	%r9, %r286, %r5;
	mul.lo.s32 	%r10, %r287, %r2;
	mad.lo.s32 	%r11, %r8, %r5, %r7;
	setp.lt.s32 	%p3, %r281, 1;
	@%p3 bra 	$L__BB0_12;
	mul.lo.s32 	%r12, %r5, %r2;
	mad.lo.s32 	%r13, %r4, %r6, %r11;
	add.s32 	%r289, %r281, -1;
	and.b32  	%r14, %r281, 7;
	setp.lt.u32 	%p4, %r289, 7;
	mov.b32 	%r980, 0;
	@%p4 bra 	$L__BB0_4;
	and.b32  	%r980, %r281, 2147483640;
	mov.b32 	%r983, 0;
$L__BB0_3:
	.pragma "nounroll";
	mad.lo.s32 	%r291, %r12, %r983, %r13;
	shl.b32 	%r292, %r291, 2;
	mov.u32 	%r293, SLICE;
	add.s32 	%r294, %r293, %r292;
	mov.b32 	%r295, 0;
	st.shared.u32 	[%r294], %r295;
	shl.b32 	%r296, %r12, 2;
	add.s32 	%r297, %r294, %r296;
	st.shared.u32 	[%r297], %r295;
	add.s32 	%r298, %r297, %r296;
	st.shared.u32 	[%r298], %r295;
	add.s32 	%r299, %r298, %r296;
	st.shared.u32 	[%r299], %r295;
	add.s32 	%r300, %r299, %r296;
	st.shared.u32 	[%r300], %r295;
	add.s32 	%r301, %r300, %r296;
	st.shared.u32 	[%r301], %r295;
	add.s32 	%r302, %r301, %r296;
	st.shared.u32 	[%r302], %r295;
	add.s32 	%r303, %r302, %r296;
	st.shared.u32 	[%r303], %r295;
	add.s32 	%r983, %r983, 8;
	setp.eq.s32 	%p5, %r983, %r980;
	@%p5 bra 	$L__BB0_4;
	bra.uni 	$L__BB0_3;
$L__BB0_4:
	setp.eq.s32 	%p6, %r14, 0;
	@%p6 bra 	$L__BB0_12;
	and.b32  	%r17, %r281, 3;
	setp.lt.u32 	%p7, %r14, 4;
	@%p7 bra 	$L__BB0_7;
	mad.lo.s32 	%r304, %r12, %r980, %r13;
	shl.b32 	%r305, %r304, 2;
	mov.u32 	%r306, SLICE;
	add.s32 	%r307, %r306, %r305;
	mov.b32 	%r308, 0;
	st.shared.u32 	[%r307], %r308;
	shl.b32 	%r309, %r12, 2;
	add.s32 	%r310, %r307, %r309;
	st.shared.u32 	[%r310], %r308;
	add.s32 	%r311, %r310, %r309;
	st.shared.u32 	[%r311], %r308;
	add.s32 	%r312, %r311, %r309;
	st.shared.u32 	[%r312], %r308;
	add.s32 	%r980, %r980, 4;
$L__BB0_7:
	setp.eq.s32 	%p8, %r17, 0;
	@%p8 bra 	$L__BB0_12;
	setp.eq.s32 	%p9, %r17, 1;
	@%p9 bra 	$L__BB0_10;
	mad.lo.s32 	%r313, %r12, %r980, %r13;
	shl.b32 	%r314, %r313, 2;
	mov.u32 	%r315, SLICE;
	add.s32 	%r316, %r315, %r314;
	mov.b32 	%r317, 0;
	st.shared.u32 	[%r316], %r317;
	shl.b32 	%r318, %r12, 2;
	add.s32 	%r319, %r316, %r318;
	st.shared.u32 	[%r319], %r317;
	add.s32 	%r980, %r980, 2;
$L__BB0_10:
	and.b32  	%r320, %r281, 1;
	setp.eq.b32 	%p10, %r320, 1;
	not.pred 	%p11, %p10;
	@%p11 bra 	$L__BB0_12;
	mad.lo.s32 	%r321, %r12, %r980, %r13;
	shl.b32 	%r322, %r321, 2;
	mov.u32 	%r323, SLICE;
	add.s32 	%r324, %r323, %r322;
	mov.b32 	%r325, 0;
	st.shared.u32 	[%r324], %r325;
$L__BB0_12:
	setp.lt.s32 	%p12, %r3, 0;
	shl.b32 	%r326, %r11, 2;
	mov.u32 	%r327, SLICE;
	add.s32 	%r22, %r327, %r326;
	@%p12 bra 	$L__BB0_22;
	add.s32 	%r329, %r3, %r2;
	mul.lo.s32 	%r23, %r329, %r6;
	mul.lo.s32 	%r24, %r2, %r5;
	add.s32 	%r25, %r285, %r8;
	add.s32 	%r26, %r285, %r7;
	cvt.rn.f32.s32 	%f1, %r281;
	add.s32 	%r27, %r23, %r11;
	add.s32 	%r330, %r281, 1;
	and.b32  	%r28, %r330, 7;
	add.s32 	%r331, %r3, 1;
	add.s32 	%r29, %r11, %r24;
	max.s32 	%r332, %r23, %r29;
	setp.lt.s32 	%p13, %r29, %r23;
	selp.u32 	%r333, 1, 0, %p13;
	add.s32 	%r334, %r29, %r333;
	sub.s32 	%r335, %r332, %r334;
	div.u32 	%r336, %r335, %r24;
	add.s32 	%r30, %r336, %r333;
	and.b32  	%r31, %r330, -8;
	and.b32  	%r32, %r330, 3;
	and.b32  	%r33, %r281, 3;
	and.b32  	%r34, %r281, 1;
	shl.b32 	%r35, %r24, 2;
	add.s32 	%r36, %r22, %r35;
	add.s32 	%r37, %r29, %r24;
	and.b32  	%r38, %r331, 2147483644;
	and.b32  	%r39, %r285, 1;
	mov.b32 	%r984, 0;
	mov.u64 	%rd19, bins_limits;
$L__BB0_14:
	setp.ge.s32 	%p14, %r11, %r23;
	@%p14 bra 	$L__BB0_38;
	setp.lt.s32 	%p15, %r281, 0;
	mov.u32 	%r987, %r11;
	@%p15 bra 	$L__BB0_16;
	bra.uni 	$L__BB0_26;
$L__BB0_16:
	and.b32  	%r43, %r30, 3;
	setp.eq.s32 	%p39, %r43, 3;
	mov.u32 	%r985, %r11;
	@%p39 bra 	$L__BB0_20;
	setp.eq.s32 	%p40, %r43, 0;
	shl.b32 	%r354, %r11, 2;
	mov.u32 	%r355, SLICE;
	add.s32 	%r356, %r355, %r354;
	mov.b32 	%r357, -1082130432;
	st.shared.u32 	[%r356], %r357;
	mov.u32 	%r985, %r29;
	@%p40 bra 	$L__BB0_20;
	setp.eq.s32 	%p41, %r43, 1;
	mov.b32 	%r358, -1082130432;
	st.shared.u32 	[%r36], %r358;
	mov.u32 	%r985, %r37;
	@%p41 bra 	$L__BB0_20;
	add.s32 	%r985, %r37, %r24;
	add.s32 	%r359, %r36, %r35;
	mov.b32 	%r360, -1082130432;
	st.shared.u32 	[%r359], %r360;
$L__BB0_20:
	setp.lt.u32 	%p42, %r30, 3;
	@%p42 bra 	$L__BB0_38;
$L__BB0_21:
	shl.b32 	%r361, %r985, 2;
	mov.u32 	%r362, SLICE;
	add.s32 	%r363, %r362, %r361;
	mov.b32 	%r364, -1082130432;
	st.shared.u32 	[%r363], %r364;
	add.s32 	%r365, %r363, %r35;
	st.shared.u32 	[%r365], %r364;
	add.s32 	%r366, %r365, %r35;
	st.shared.u32 	[%r366], %r364;
	add.s32 	%r367, %r366, %r35;
	st.shared.u32 	[%r367], %r364;
	add.s32 	%r985, %r35, %r985;
	setp.lt.s32 	%p43, %r985, %r23;
	@%p43 bra 	$L__BB0_21;
	bra.uni 	$L__BB0_38;
$L__BB0_22:
	setp.lt.s32 	%p71, %r285, 1;
	@%p71 bra 	$L__BB0_61;
	add.s32 	%r421, %r3, %r2;
	mul.lo.s32 	%r48, %r421, %r6;
	mul.lo.s32 	%r49, %r2, %r5;
	add.s32 	%r50, %r285, %r8;
	add.s32 	%r51, %r285, %r7;
	cvt.rn.f32.s32 	%f2, %r281;
	add.s32 	%r52, %r48, %r11;
	add.s32 	%r422, %r281, 1;
	and.b32  	%r53, %r422, 7;
	and.b32  	%r54, %r422, 3;
	add.s32 	%r423, %r3, 1;
	add.s32 	%r55, %r11, %r49;
	max.s32 	%r424, %r48, %r55;
	setp.lt.s32 	%p72, %r55, %r48;
	selp.u32 	%r425, 1, 0, %p72;
	add.s32 	%r426, %r55, %r425;
	sub.s32 	%r427, %r424, %r426;
	div.u32 	%r428, %r427, %r49;
	add.s32 	%r56, %r428, %r425;
	add.s32 	%r429, %r56, 1;
	and.b32  	%r57, %r422, -8;
	and.b32  	%r58, %r281, 1;
	and.b32  	%r59, %r429, 3;
	shl.b32 	%r60, %r49, 2;
	shl.b32 	%r430, %r11, 2;
	mov.u32 	%r431, SLICE;
	add.s32 	%r432, %r431, %r430;
	add.s32 	%r61, %r432, %r60;
	add.s32 	%r62, %r55, %r49;
	and.b32  	%r63, %r423, -4;
	mov.b32 	%r996, 0;
	mov.u64 	%rd31, bins_limits;
$L__BB0_24:
	setp.ge.s32 	%p73, %r996, %r284;
	@%p73 bra 	$L__BB0_152;
	setp.ge.s32 	%p74, %r11, %r48;
	@%p74 bra 	$L__BB0_84;
	bra.uni 	$L__BB0_65;
$L__BB0_26:
	setp.lt.u32 	%p16, %r281, 7;
	mov.f32 	%f590, 0fBF800000;
	mov.b32 	%r990, 0;
	@%p16 bra 	$L__BB0_29;
	mov.f32 	%f590, 0fBF800000;
	mov.b32 	%r988, 0;
$L__BB0_28:
	.pragma "nounroll";
	mul.wide.u32 	%rd9, %r988, 4;
	add.s64 	%rd11, %rd19, %rd9;
	ld.const.f32 	%f146, [%rd11];
	setp.le.f32 	%p17, %f146, 0f00000000;
	cvt.rn.f32.u32 	%f147, %r988;
	selp.f32 	%f148, %f147, %f590, %p17;
	add.s32 	%r339, %r988, 1;
	ld.const.f32 	%f149, [%rd11+4];
	setp.le.f32 	%p18, %f149, 0f00000000;
	cvt.rn.f32.u32 	%f150, %r339;
	selp.f32 	%f151, %f150, %f148, %p18;
	add.s32 	%r340, %r988, 2;
	ld.const.f32 	%f152, [%rd11+8];
	setp.le.f32 	%p19, %f152, 0f00000000;
	cvt.rn.f32.u32 	%f153, %r340;
	selp.f32 	%f154, %f153, %f151, %p19;
	add.s32 	%r341, %r988, 3;
	ld.const.f32 	%f155, [%rd11+12];
	setp.le.f32 	%p20, %f155, 0f00000000;
	cvt.rn.f32.u32 	%f156, %r341;
	selp.f32 	%f157, %f156, %f154, %p20;
	add.s32 	%r342, %r988, 4;
	ld.const.f32 	%f158, [%rd11+16];
	setp.le.f32 	%p21, %f158, 0f00000000;
	cvt.rn.f32.u32 	%f159, %r342;
	selp.f32 	%f160, %f159, %f157, %p21;
	add.s32 	%r343, %r988, 5;
	ld.const.f32 	%f161, [%rd11+20];
	setp.le.f32 	%p22, %f161, 0f00000000;
	cvt.rn.f32.u32 	%f162, %r343;
	selp.f32 	%f163, %f162, %f160, %p22;
	add.s32 	%r344, %r988, 6;
	ld.const.f32 	%f164, [%rd11+24];
	setp.le.f32 	%p23, %f164, 0f00000000;
	cvt.rn.f32.u32 	%f165, %r344;
	selp.f32 	%f166, %f165, %f163, %p23;
	add.s32 	%r345, %r988, 7;
	ld.const.f32 	%f167, [%rd11+28];
	setp.le.f32 	%p24, %f167, 0f00000000;
	cvt.rn.f32.u32 	%f168, %r345;
	selp.f32 	%f590, %f168, %f166, %p24;
	add.s32 	%r988, %r988, 8;
	setp.ne.s32 	%p25, %r988, %r31;
	mov.u32 	%r990, %r31;
	@%p25 bra 	$L__BB0_28;
$L__BB0_29:
	setp.eq.s32 	%p26, %r28, 0;
	@%p26 bra 	$L__BB0_37;
	add.s32 	%r346, %r28, -1;
	setp.lt.u32 	%p27, %r346, 3;
	@%p27 bra 	$L__BB0_32;
	mul.wide.u32 	%rd12, %r990, 4;
	add.s64 	%rd14, %rd19, %rd12;
	ld.const.f32 	%f170, [%rd14];
	setp.le.f32 	%p28, %f170, 0f00000000;
	cvt.rn.f32.u32 	%f171, %r990;
	selp.f32 	%f172, %f171, %f590, %p28;
	add.s32 	%r347, %r990, 1;
	ld.const.f32 	%f173, [%rd14+4];
	setp.le.f32 	%p29, %f173, 0f00000000;
	cvt.rn.f32.u32 	%f174, %r347;
	selp.f32 	%f175, %f174, %f172, %p29;
	add.s32 	%r348, %r990, 2;
	ld.const.f32 	%f176, [%rd14+8];
	setp.le.f32 	%p30, %f176, 0f00000000;
	cvt.rn.f32.u32 	%f177, %r348;
	selp.f32 	%f178, %f177, %f175, %p30;
	add.s32 	%r349, %r990, 3;
	ld.const.f32 	%f179, [%rd14+12];
	setp.le.f32 	%p31, %f179, 0f00000000;
	cvt.rn.f32.u32 	%f180, %r349;
	selp.f32 	%f590, %f180, %f178, %p31;
	add.s32 	%r990, %r990, 4;
$L__BB0_32:
	setp.eq.s32 	%p32, %r32, 0;
	@%p32 bra 	$L__BB0_37;
	setp.eq.s32 	%p33, %r33, 0;
	@%p33 bra 	$L__BB0_35;
	mul.wide.u32 	%rd15, %r990, 4;
	add.s64 	%rd17, %rd19, %rd15;
	ld.const.f32 	%f182, [%rd17];
	setp.le.f32 	%p34, %f182, 0f00000000;
	cvt.rn.f32.u32 	%f183, %r990;
	selp.f32 	%f184, %f183, %f590, %p34;
	add.s32 	%r350, %r990, 1;
	ld.const.f32 	%f185, [%rd17+4];
	setp.le.f32 	%p35, %f185, 0f00000000;
	cvt.rn.f32.u32 	%f186, %r350;
	selp.f32 	%f590, %f186, %f184, %p35;
	add.s32 	%r990, %r990, 2;
$L__BB0_35:
	setp.ne.s32 	%p36, %r34, 0;
	@%p36 bra 	$L__BB0_37;
	mul.wide.u32 	%rd18, %r990, 4;
	add.s64 	%rd20, %rd19, %rd18;
	ld.const.f32 	%f187, [%rd20];
	setp.le.f32 	%p37, %f187, 0f00000000;
	cvt.rn.f32.u32 	%f188, %r990;
	selp.f32 	%f590, %f188, %f590, %p37;
$L__BB0_37:
	shl.b32 	%r351, %r987, 2;
	mov.u32 	%r352, SLICE;
	add.s32 	%r353, %r352, %r351;
	st.shared.f32 	[%r353], %f590;
	add.s32 	%r987, %r987, %r24;
	setp.lt.s32 	%p38, %r987, %r23;
	@%p38 bra 	$L__BB0_26;
$L__BB0_38:
	setp.lt.s32 	%p44, %r285, 0;
	bar.sync 	0;
	@%p44 bra 	$L__BB0_60;
	mov.u32 	%r992, %r1;
$L__BB0_40:
	setp.lt.u32 	%p45, %r3, 3;
	add.s32 	%r74, %r26, %r992;
	mov.u32 	%r994, %r1;
	@%p45 bra 	$L__BB0_51;
	mov.u32 	%r994, %r1;
$L__BB0_42:
	.pragma "nounroll";
	add.s32 	%r368, %r25, %r994;
	mad.lo.s32 	%r369, %r368, %r6, %r74;
	shl.b32 	%r370, %r369, 2;
	mov.u32 	%r371, SLICE;
	add.s32 	%r76, %r371, %r370;
	ld.shared.f32 	%f15, [%r76];
	setp.ltu.f32 	%p46, %f15, 0f00000000;
	setp.geu.f32 	%p47, %f15, %f1;
	or.pred  	%p48, %p46, %p47;
	@%p48 bra 	$L__BB0_44;
	cvt.rzi.s32.f32 	%r372, %f15;
	mad.lo.s32 	%r373, %r24, %r372, %r27;
	shl.b32 	%r374, %r373, 2;
	mov.u32 	%r375, SLICE;
	add.s32 	%r376, %r375, %r374;
	ld.shared.f32 	%f189, [%r376];
	add.f32 	%f190, %f189, 0f3F800000;
	st.shared.f32 	[%r376], %f190;
$L__BB0_44:
	shl.b32 	%r77, %r6, 2;
	add.s32 	%r78, %r76, %r77;
	ld.shared.f32 	%f16, [%r78];
	setp.ltu.f32 	%p49, %f16, 0f00000000;
	setp.geu.f32 	%p50, %f16, %f1;
	or.pred  	%p51, %p49, %p50;
	@%p51 bra 	$L__BB0_46;
	cvt.rzi.s32.f32 	%r377, %f16;
	mad.lo.s32 	%r378, %r24, %r377, %r27;
	shl.b32 	%r379, %r378, 2;
	mov.u32 	%r380, SLICE;
	add.s32 	%r381, %r380, %r379;
	ld.shared.f32 	%f191, [%r381];
	add.f32 	%f192, %f191, 0f3F800000;
	st.shared.f32 	[%r381], %f192;
$L__BB0_46:
	add.s32 	%r79, %r78, %r77;
	ld.shared.f32 	%f17, [%r79];
	setp.ltu.f32 	%p52, %f17, 0f00000000;
	setp.geu.f32 	%p53, %f17, %f1;
	or.pred  	%p54, %p52, %p53;
	@%p54 bra 	$L__BB0_48;
	cvt.rzi.s32.f32 	%r382, %f17;
	mad.lo.s32 	%r383, %r24, %r382, %r27;
	shl.b32 	%r384, %r383, 2;
	mov.u32 	%r385, SLICE;
	add.s32 	%r386, %r385, %r384;
	ld.shared.f32 	%f193, [%r386];
	add.f32 	%f194, %f193, 0f3F800000;
	st.shared.f32 	[%r386], %f194;
$L__BB0_48:
	add.s32 	%r387, %r79, %r77;
	ld.shared.f32 	%f18, [%r387];
	setp.ltu.f32 	%p55, %f18, 0f00000000;
	setp.geu.f32 	%p56, %f18, %f1;
	or.pred  	%p57, %p55, %p56;
	@%p57 bra 	$L__BB0_50;
	cvt.rzi.s32.f32 	%r388, %f18;
	mad.lo.s32 	%r389, %r24, %r388, %r27;
	shl.b32 	%r390, %r389, 2;
	mov.u32 	%r391, SLICE;
	add.s32 	%r392, %r391, %r390;
	ld.shared.f32 	%f195, [%r392];
	add.f32 	%f196, %f195, 0f3F800000;
	st.shared.f32 	[%r392], %f196;
$L__BB0_50:
	add.s32 	%r994, %r994, 4;
	add.s32 	%r393, %r994, %r285;
	setp.ne.s32 	%p58, %r393, %r38;
	@%p58 bra 	$L__BB0_42;
$L__BB0_51:
	setp.eq.s32 	%p59, %r39, 0;
	@%p59 bra 	$L__BB0_57;
	add.s32 	%r394, %r25, %r994;
	mad.lo.s32 	%r395, %r394, %r6, %r74;
	shl.b32 	%r396, %r395, 2;
	mov.u32 	%r397, SLICE;
	add.s32 	%r82, %r397, %r396;
	ld.shared.f32 	%f19, [%r82];
	setp.ltu.f32 	%p60, %f19, 0f00000000;
	setp.geu.f32 	%p61, %f19, %f1;
	or.pred  	%p62, %p60, %p61;
	@%p62 bra 	$L__BB0_54;
	cvt.rzi.s32.f32 	%r398, %f19;
	mad.lo.s32 	%r399, %r24, %r398, %r27;
	shl.b32 	%r400, %r399, 2;
	mov.u32 	%r401, SLICE;
	add.s32 	%r402, %r401, %r400;
	ld.shared.f32 	%f197, [%r402];
	add.f32 	%f198, %f197, 0f3F800000;
	st.shared.f32 	[%r402], %f198;
$L__BB0_54:
	shl.b32 	%r403, %r6, 2;
	add.s32 	%r404, %r82, %r403;
	ld.shared.f32 	%f20, [%r404];
	setp.ltu.f32 	%p63, %f20, 0f00000000;
	setp.geu.f32 	%p64, %f20, %f1;
	or.pred  	%p65, %p63, %p64;
	@%p65 bra 	$L__BB0_56;
	cvt.rzi.s32.f32 	%r405, %f20;
	mad.lo.s32 	%r406, %r24, %r405, %r27;
	shl.b32 	%r407, %r406, 2;
	mov.u32 	%r408, SLICE;
	add.s32 	%r409, %r408, %r407;
	ld.shared.f32 	%f199, [%r409];
	add.f32 	%f200, %f199, 0f3F800000;
	st.shared.f32 	[%r409], %f200;
$L__BB0_56:
	add.s32 	%r994, %r994, 2;
$L__BB0_57:
	add.s32 	%r410, %r25, %r994;
	mad.lo.s32 	%r411, %r410, %r6, %r74;
	shl.b32 	%r412, %r411, 2;
	mov.u32 	%r413, SLICE;
	add.s32 	%r414, %r413, %r412;
	ld.shared.f32 	%f21, [%r414];
	setp.ltu.f32 	%p66, %f21, 0f00000000;
	setp.geu.f32 	%p67, %f21, %f1;
	or.pred  	%p68, %p66, %p67;
	@%p68 bra 	$L__BB0_59;
	cvt.rzi.s32.f32 	%r415, %f21;
	mad.lo.s32 	%r416, %r24, %r415, %r27;
	shl.b32 	%r417, %r416, 2;
	mov.u32 	%r418, SLICE;
	add.s32 	%r419, %r418, %r417;
	ld.shared.f32 	%f201, [%r419];
	add.f32 	%f202, %f201, 0f3F800000;
	st.shared.f32 	[%r419], %f202;
$L__BB0_59:
	add.s32 	%r85, %r992, 1;
	setp.ne.s32 	%p69, %r992, %r285;
	mov.u32 	%r992, %r85;
	@%p69 bra 	$L__BB0_40;
$L__BB0_60:
	bar.sync 	0;
	add.s32 	%r86, %r984, 1;
	setp.eq.s32 	%p70, %r984, %r3;
	mov.u32 	%r984, %r86;
	@%p70 bra 	$L__BB0_22;
	bra.uni 	$L__BB0_14;
$L__BB0_61:
	setp.lt.s32 	%p196, %r284, 1;
	@%p196 bra 	$L__BB0_338;
	add.s32 	%r609, %r9, %r7;
	add.s32 	%r610, %r3, %r2;
	mul.lo.s32 	%r87, %r610, %r6;
	mul.lo.s32 	%r88, %r2, %r5;
	add.s32 	%r89, %r285, %r8;
	add.s32 	%r90, %r285, %r7;
	cvt.rn.f32.s32 	%f22, %r281;
	add.s32 	%r91, %r87, %r11;
	sub.s32 	%r92, %r9, %r285;
	sub.s32 	%r93, %r10, %r285;
	setp.ge.s32 	%p197, %r609, %r282;
	add.s32 	%r612, %r10, %r8;
	setp.ge.s32 	%p198, %r612, %r283;
	or.pred  	%p1, %p197, %p198;
	cvt.s64.s32 	%rd3, %r609;
	add.s32 	%r613, %r281, 1;
	and.b32  	%r94, %r613, 7;
	and.b32  	%r95, %r613, 3;
	add.s32 	%r614, %r3, 1;
	add.s32 	%r615, %r11, %r88;
	max.s32 	%r616, %r87, %r615;
	setp.lt.s32 	%p200, %r615, %r87;
	selp.u32 	%r617, 1, 0, %p200;
	add.s32 	%r618, %r615, %r617;
	sub.s32 	%r619, %r616, %r618;
	div.u32 	%r620, %r619, %r88;
	add.s32 	%r96, %r620, %r617;
	add.s32 	%r621, %r96, 1;
	and.b32  	%r97, %r613, -8;
	and.b32  	%r98, %r281, 1;
	setp.eq.s32 	%p201, %r98, 0;
	and.b32  	%r99, %r621, 3;
	shl.b32 	%r100, %r88, 2;
	and.b32  	%r101, %r614, -4;
	or.pred  	%p2, %p201, %p1;
	mov.b32 	%r1019, 0;
	mov.u64 	%rd70, bins_limits;
$L__BB0_63:
	sub.s32 	%r622, %r285, %r1019;
	setp.lt.s32 	%p202, %r622, 0;
	@%p202 bra 	$L__BB0_160;
	setp.ge.s32 	%p203, %r11, %r87;
	@%p203 bra 	$L__BB0_212;
	bra.uni 	$L__BB0_153;
$L__BB0_65:
	setp.lt.s32 	%p75, %r281, 0;
	mov.u32 	%r999, %r11;
	@%p75 bra 	$L__BB0_66;
	bra.uni 	$L__BB0_72;
$L__BB0_66:
	setp.eq.s32 	%p99, %r59, 0;
	mov.u32 	%r997, %r11;
	@%p99 bra 	$L__BB0_70;
	setp.eq.s32 	%p100, %r59, 1;
	shl.b32 	%r450, %r11, 2;
	mov.u32 	%r451, SLICE;
	add.s32 	%r452, %r451, %r450;
	mov.b32 	%r453, -1082130432;
	st.shared.u32 	[%r452], %r453;
	mov.u32 	%r997, %r55;
	@%p100 bra 	$L__BB0_70;
	setp.eq.s32 	%p101, %r59, 2;
	mov.b32 	%r454, -1082130432;
	st.shared.u32 	[%r61], %r454;
	mov.u32 	%r997, %r62;
	@%p101 bra 	$L__BB0_70;
	add.s32 	%r997, %r62, %r49;
	add.s32 	%r455, %r61, %r60;
	mov.b32 	%r456, -1082130432;
	st.shared.u32 	[%r455], %r456;
$L__BB0_70:
	setp.lt.u32 	%p102, %r56, 3;
	@%p102 bra 	$L__BB0_84;
$L__BB0_71:
	shl.b32 	%r457, %r997, 2;
	mov.u32 	%r458, SLICE;
	add.s32 	%r459, %r458, %r457;
	mov.b32 	%r460, -1082130432;
	st.shared.u32 	[%r459], %r460;
	add.s32 	%r461, %r459, %r60;
	st.shared.u32 	[%r461], %r460;
	add.s32 	%r462, %r461, %r60;
	st.shared.u32 	[%r462], %r460;
	add.s32 	%r463, %r462, %r60;
	st.shared.u32 	[%r463], %r460;
	add.s32 	%r997, %r60, %r997;
	setp.lt.s32 	%p103, %r997, %r48;
	@%p103 bra 	$L__BB0_71;
	bra.uni 	$L__BB0_84;
$L__BB0_72:
	setp.lt.u32 	%p76, %r281, 7;
	mov.f32 	%f598, 0fBF800000;
	mov.b32 	%r1002, 0;
	@%p76 bra 	$L__BB0_75;
	mov.f32 	%f598, 0fBF800000;
	mov.b32 	%r1000, 0;
$L__BB0_74:
	.pragma "nounroll";
	mul.wide.u32 	%rd21, %r1000, 4;
	add.s64 	%rd23, %rd31, %rd21;
	ld.const.f32 	%f206, [%rd23];
	setp.le.f32 	%p77, %f206, 0f00000000;
	cvt.rn.f32.u32 	%f207, %r1000;
	selp.f32 	%f208, %f207, %f598, %p77;
	add.s32 	%r435, %r1000, 1;
	ld.const.f32 	%f209, [%rd23+4];
	setp.le.f32 	%p78, %f209, 0f00000000;
	cvt.rn.f32.u32 	%f210, %r435;
	selp.f32 	%f211, %f210, %f208, %p78;
	add.s32 	%r436, %r1000, 2;
	ld.const.f32 	%f212, [%rd23+8];
	setp.le.f32 	%p79, %f212, 0f00000000;
	cvt.rn.f32.u32 	%f213, %r436;
	selp.f32 	%f214, %f213, %f211, %p79;
	add.s32 	%r437, %r1000, 3;
	ld.const.f32 	%f215, [%rd23+12];
	setp.le.f32 	%p80, %f215, 0f00000000;
	cvt.rn.f32.u32 	%f216, %r437;
	selp.f32 	%f217, %f216, %f214, %p80;
	add.s32 	%r438, %r1000, 4;
	ld.const.f32 	%f218, [%rd23+16];
	setp.le.f32 	%p81, %f218, 0f00000000;
	cvt.rn.f32.u32 	%f219, %r438;
	selp.f32 	%f220, %f219, %f217, %p81;
	add.s32 	%r439, %r1000, 5;
	ld.const.f32 	%f221, [%rd23+20];
	setp.le.f32 	%p82, %f221, 0f00000000;
	cvt.rn.f32.u32 	%f222, %r439;
	selp.f32 	%f223, %f222, %f220, %p82;
	add.s32 	%r440, %r1000, 6;
	ld.const.f32 	%f224, [%rd23+24];
	setp.le.f32 	%p83, %f224, 0f00000000;
	cvt.rn.f32.u32 	%f225, %r440;
	selp.f32 	%f226, %f225, %f223, %p83;
	add.s32 	%r441, %r1000, 7;
	ld.const.f32 	%f227, [%rd23+28];
	setp.le.f32 	%p84, %f227, 0f00000000;
	cvt.rn.f32.u32 	%f228, %r441;
	selp.f32 	%f598, %f228, %f226, %p84;
	add.s32 	%r1000, %r1000, 8;
	setp.ne.s32 	%p85, %r1000, %r57;
	mov.u32 	%r1002, %r57;
	@%p85 bra 	$L__BB0_74;
$L__BB0_75:
	setp.eq.s32 	%p86, %r53, 0;
	@%p86 bra 	$L__BB0_83;
	add.s32 	%r442, %r53, -1;
	setp.lt.u32 	%p87, %r442, 3;
	@%p87 bra 	$L__BB0_78;
	mul.wide.u32 	%rd24, %r1002, 4;
	add.s64 	%rd26, %rd31, %rd24;
	ld.const.f32 	%f230, [%rd26];
	setp.le.f32 	%p88, %f230, 0f00000000;
	cvt.rn.f32.u32 	%f231, %r1002;
	selp.f32 	%f232, %f231, %f598, %p88;
	add.s32 	%r443, %r1002, 1;
	ld.const.f32 	%f233, [%rd26+4];
	setp.le.f32 	%p89, %f233, 0f00000000;
	cvt.rn.f32.u32 	%f234, %r443;
	selp.f32 	%f235, %f234, %f232, %p89;
	add.s32 	%r444, %r1002, 2;
	ld.const.f32 	%f236, [%rd26+8];
	setp.le.f32 	%p90, %f236, 0f00000000;
	cvt.rn.f32.u32 	%f237, %r444;
	selp.f32 	%f238, %f237, %f235, %p90;
	add.s32 	%r445, %r1002, 3;
	ld.const.f32 	%f239, [%rd26+12];
	setp.le.f32 	%p91, %f239, 0f00000000;
	cvt.rn.f32.u32 	%f240, %r445;
	selp.f32 	%f598, %f240, %f238, %p91;
	add.s32 	%r1002, %r1002, 4;
$L__BB0_78:
	setp.eq.s32 	%p92, %r54, 0;
	@%p92 bra 	$L__BB0_83;
	setp.eq.s32 	%p93, %r54, 1;
	@%p93 bra 	$L__BB0_81;
	mul.wide.u32 	%rd27, %r1002, 4;
	add.s64 	%rd29, %rd31, %rd27;
	ld.const.f32 	%f242, [%rd29];
	setp.le.f32 	%p94, %f242, 0f00000000;
	cvt.rn.f32.u32 	%f243, %r1002;
	selp.f32 	%f244, %f243, %f598, %p94;
	add.s32 	%r446, %r1002, 1;
	ld.const.f32 	%f245, [%rd29+4];
	setp.le.f32 	%p95, %f245, 0f00000000;
	cvt.rn.f32.u32 	%f246, %r446;
	selp.f32 	%f598, %f246, %f244, %p95;
	add.s32 	%r1002, %r1002, 2;
$L__BB0_81:
	setp.ne.s32 	%p96, %r58, 0;
	@%p96 bra 	$L__BB0_83;
	mul.wide.u32 	%rd30, %r1002, 4;
	add.s64 	%rd32, %rd31, %rd30;
	ld.const.f32 	%f247, [%rd32];
	setp.le.f32 	%p97, %f247, 0f00000000;
	cvt.rn.f32.u32 	%f248, %r1002;
	selp.f32 	%f598, %f248, %f598, %p97;
$L__BB0_83:
	shl.b32 	%r447, %r999, 2;
	mov.u32 	%r448, SLICE;
	add.s32 	%r449, %r448, %r447;
	st.shared.f32 	[%r449], %f598;
	add.s32 	%r999, %r999, %r49;
	setp.lt.s32 	%p98, %r999, %r48;
	@%p98 bra 	$L__BB0_72;
$L__BB0_84:
	setp.lt.s32 	%p104, %r285, %r1;
	bar.sync 	0;
	@%p104 bra 	$L__BB0_106;
	mov.u32 	%r1004, %r1;
$L__BB0_86:
	setp.lt.u32 	%p105, %r3, 3;
	add.s32 	%r117, %r51, %r1004;
	mov.u32 	%r1006, %r1;
	@%p105 bra 	$L__BB0_97;
	mov.u32 	%r1006, %r1;
$L__BB0_88:
	.pragma "nounroll";
	add.s32 	%r464, %r50, %r1006;
	mad.lo.s32 	%r465, %r464, %r6, %r117;
	shl.b32 	%r466, %r465, 2;
	mov.u32 	%r467, SLICE;
	add.s32 	%r119, %r467, %r466;
	ld.shared.f32 	%f35, [%r119];
	setp.ltu.f32 	%p106, %f35, 0f00000000;
	setp.geu.f32 	%p107, %f35, %f2;
	or.pred  	%p108, %p106, %p107;
	@%p108 bra 	$L__BB0_90;
	cvt.rzi.s32.f32 	%r468, %f35;
	mad.lo.s32 	%r469, %r49, %r468, %r52;
	shl.b32 	%r470, %r469, 2;
	mov.u32 	%r471, SLICE;
	add.s32 	%r472, %r471, %r470;
	ld.shared.f32 	%f249, [%r472];
	add.f32 	%f250, %f249, 0fBF800000;
	st.shared.f32 	[%r472], %f250;
$L__BB0_90:
	shl.b32 	%r120, %r6, 2;
	add.s32 	%r121, %r119, %r120;
	ld.shared.f32 	%f36, [%r121];
	setp.ltu.f32 	%p109, %f36, 0f00000000;
	setp.geu.f32 	%p110, %f36, %f2;
	or.pred  	%p111, %p109, %p110;
	@%p111 bra 	$L__BB0_92;
	cvt.rzi.s32.f32 	%r473, %f36;
	mad.lo.s32 	%r474, %r49, %r473, %r52;
	shl.b32 	%r475, %r474, 2;
	mov.u32 	%r476, SLICE;
	add.s32 	%r477, %r476, %r475;
	ld.shared.f32 	%f251, [%r477];
	add.f32 	%f252, %f251, 0fBF800000;
	st.shared.f32 	[%r477], %f252;
$L__BB0_92:
	add.s32 	%r122, %r121, %r120;
	ld.shared.f32 	%f37, [%r122];
	setp.ltu.f32 	%p112, %f37, 0f00000000;
	setp.geu.f32 	%p113, %f37, %f2;
	or.pred  	%p114, %p112, %p113;
	@%p114 bra 	$L__BB0_94;
	cvt.rzi.s32.f32 	%r478, %f37;
	mad.lo.s32 	%r479, %r49, %r478, %r52;
	shl.b32 	%r480, %r479, 2;
	mov.u32 	%r481, SLICE;
	add.s32 	%r482, %r481, %r480;
	ld.shared.f32 	%f253, [%r482];
	add.f32 	%f254, %f253, 0fBF800000;
	st.shared.f32 	[%r482], %f254;
$L__BB0_94:
	add.s32 	%r483, %r122, %r120;
	ld.shared.f32 	%f38, [%r483];
	setp.ltu.f32 	%p115, %f38, 0f00000000;
	setp.geu.f32 	%p116, %f38, %f2;
	or.pred  	%p117, %p115, %p116;
	@%p117 bra 	$L__BB0_96;
	cvt.rzi.s32.f32 	%r484, %f38;
	mad.lo.s32 	%r485, %r49, %r484, %r52;
	shl.b32 	%r486, %r485, 2;
	mov.u32 	%r487, SLICE;
	add.s32 	%r488, %r487, %r486;
	ld.shared.f32 	%f255, [%r488];
	add.f32 	%f256, %f255, 0fBF800000;
	st.shared.f32 	[%r488], %f256;
$L__BB0_96:
	add.s32 	%r1006, %r1006, 4;
	add.s32 	%r489, %r1006, %r285;
	setp.ne.s32 	%p118, %r489, %r63;
	@%p118 bra 	$L__BB0_88;
$L__BB0_97:
	and.b32  	%r490, %r3, 2;
	setp.eq.s32 	%p119, %r490, 0;
	@%p119 bra 	$L__BB0_103;
	add.s32 	%r491, %r50, %r1006;
	mad.lo.s32 	%r492, %r491, %r6, %r117;
	shl.b32 	%r493, %r492, 2;
	mov.u32 	%r494, SLICE;
	add.s32 	%r125, %r494, %r493;
	ld.shared.f32 	%f39, [%r125];
	setp.ltu.f32 	%p120, %f39, 0f00000000;
	setp.geu.f32 	%p121, %f39, %f2;
	or.pred  	%p122, %p120, %p121;
	@%p122 bra 	$L__BB0_100;
	cvt.rzi.s32.f32 	%r495, %f39;
	mad.lo.s32 	%r496, %r49, %r495, %r52;
	shl.b32 	%r497, %r496, 2;
	mov.u32 	%r498, SLICE;
	add.s32 	%r499, %r498, %r497;
	ld.shared.f32 	%f257, [%r499];
	add.f32 	%f258, %f257, 0fBF800000;
	st.shared.f32 	[%r499], %f258;
$L__BB0_100:
	shl.b32 	%r500, %r6, 2;
	add.s32 	%r501, %r125, %r500;
	ld.shared.f32 	%f40, [%r501];
	setp.ltu.f32 	%p123, %f40, 0f00000000;
	setp.geu.f32 	%p124, %f40, %f2;
	or.pred  	%p125, %p123, %p124;
	@%p125 bra 	$L__BB0_102;
	cvt.rzi.s32.f32 	%r502, %f40;
	mad.lo.s32 	%r503, %r49, %r502, %r52;
	shl.b32 	%r504, %r503, 2;
	mov.u32 	%r505, SLICE;
	add.s32 	%r506, %r505, %r504;
	ld.shared.f32 	%f259, [%r506];
	add.f32 	%f260, %f259, 0fBF800000;
	st.shared.f32 	[%r506], %f260;
$L__BB0_102:
	add.s32 	%r1006, %r1006, 2;
$L__BB0_103:
	add.s32 	%r507, %r50, %r1006;
	mad.lo.s32 	%r508, %r507, %r6, %r117;
	shl.b32 	%r509, %r508, 2;
	mov.u32 	%r510, SLICE;
	add.s32 	%r511, %r510, %r509;
	ld.shared.f32 	%f41, [%r511];
	setp.ltu.f32 	%p126, %f41, 0f00000000;
	setp.geu.f32 	%p127, %f41, %f2;
	or.pred  	%p128, %p126, %p127;
	@%p128 bra 	$L__BB0_105;
	cvt.rzi.s32.f32 	%r512, %f41;
	mad.lo.s32 	%r513, %r49, %r512, %r52;
	shl.b32 	%r514, %r513, 2;
	mov.u32 	%r515, SLICE;
	add.s32 	%r516, %r515, %r514;
	ld.shared.f32 	%f261, [%r516];
	add.f32 	%f262, %f261, 0fBF800000;
	st.shared.f32 	[%r516], %f262;
$L__BB0_105:
	add.s32 	%r128, %r1004, 1;
	setp.ne.s32 	%p129, %r1004, %r285;
	mov.u32 	%r1004, %r128;
	@%p129 bra 	$L__BB0_86;
$L__BB0_106:
	bar.sync 	0;
	@%p74 bra 	$L__BB0_129;
	setp.lt.s32 	%p131, %r281, 0;
	@%p131 bra 	$L__BB0_123;
	mul.lo.s32 	%r129, %r996, %r283;
	mov.u32 	%r1010, %r11;
$L__BB0_109:
	div.s32 	%r517, %r1010, %r6;
	mul.lo.s32 	%r518, %r517, %r6;
	sub.s32 	%r519, %r1010, %r518;
	sub.s32 	%r520, %r9, %r285;
	add.s32 	%r135, %r520, %r519;
	sub.s32 	%r521, %r10, %r285;
	add.s32 	%r136, %r521, %r517;
	setp.gt.s32 	%p132, %r135, -1;
	setp.lt.s32 	%p133, %r135, %r282;
	and.pred  	%p134, %p132, %p133;
	setp.gt.s32 	%p135, %r136, -1;
	setp.lt.s32 	%p136, %r136, %r283;
	and.pred  	%p137, %p135, %p136;
	and.pred  	%p139, %p134, %p137;
	mov.f32 	%f599, 0f00000000;
	not.pred 	%p140, %p139;
	@%p140 bra 	$L__BB0_111;
	add.s32 	%r522, %r136, %r129;
	mad.lo.s32 	%r523, %r522, %r282, %r135;
	mul.wide.s32 	%rd33, %r523, 4;
	add.s64 	%rd34, %rd1, %rd33;
	ld.global.f32 	%f599, [%rd34];
$L__BB0_111:
	setp.lt.u32 	%p141, %r281, 7;
	mov.f32 	%f607, 0fBF800000;
	mov.b32 	%r1013, 0;
	@%p141 bra 	$L__BB0_114;
	mov.f32 	%f607, 0fBF800000;
	mov.b32 	%r1011, 0;
$L__BB0_113:
	.pragma "nounroll";
	mul.wide.u32 	%rd35, %r1011, 4;
	add.s64 	%rd37, %rd31, %rd35;
	ld.const.f32 	%f267, [%rd37];
	setp.ge.f32 	%p142, %f599, %f267;
	cvt.rn.f32.u32 	%f268, %r1011;
	selp.f32 	%f269, %f268, %f607, %p142;
	add.s32 	%r526, %r1011, 1;
	ld.const.f32 	%f270, [%rd37+4];
	setp.ge.f32 	%p143, %f599, %f270;
	cvt.rn.f32.u32 	%f271, %r526;
	selp.f32 	%f272, %f271, %f269, %p143;
	add.s32 	%r527, %r1011, 2;
	ld.const.f32 	%f273, [%rd37+8];
	setp.ge.f32 	%p144, %f599, %f273;
	cvt.rn.f32.u32 	%f274, %r527;
	selp.f32 	%f275, %f274, %f272, %p144;
	add.s32 	%r528, %r1011, 3;
	ld.const.f32 	%f276, [%rd37+12];
	setp.ge.f32 	%p145, %f599, %f276;
	cvt.rn.f32.u32 	%f277, %r528;
	selp.f32 	%f278, %f277, %f275, %p145;
	add.s32 	%r529, %r1011, 4;
	ld.const.f32 	%f279, [%rd37+16];
	setp.ge.f32 	%p146, %f599, %f279;
	cvt.rn.f32.u32 	%f280, %r529;
	selp.f32 	%f281, %f280, %f278, %p146;
	add.s32 	%r530, %r1011, 5;
	ld.const.f32 	%f282, [%rd37+20];
	setp.ge.f32 	%p147, %f599, %f282;
	cvt.rn.f32.u32 	%f283, %r530;
	selp.f32 	%f284, %f283, %f281, %p147;
	add.s32 	%r531, %r1011, 6;
	ld.const.f32 	%f285, [%rd37+24];
	setp.ge.f32 	%p148, %f599, %f285;
	cvt.rn.f32.u32 	%f286, %r531;
	selp.f32 	%f287, %f286, %f284, %p148;
	add.s32 	%r532, %r1011, 7;
	ld.const.f32 	%f288, [%rd37+28];
	setp.ge.f32 	%p149, %f599, %f288;
	cvt.rn.f32.u32 	%f289, %r532;
	selp.f32 	%f607, %f289, %f287, %p149;
	add.s32 	%r1011, %r1011, 8;
	setp.ne.s32 	%p150, %r1011, %r57;
	mov.u32 	%r1013, %r57;
	@%p150 bra 	$L__BB0_113;
$L__BB0_114:
	setp.eq.s32 	%p151, %r53, 0;
	@%p151 bra 	$L__BB0_122;
	add.s32 	%r533, %r53, -1;
	setp.lt.u32 	%p152, %r533, 3;
	@%p152 bra 	$L__BB0_117;
	mul.wide.u32 	%rd38, %r1013, 4;
	add.s64 	%rd40, %rd31, %rd38;
	ld.const.f32 	%f291, [%rd40];
	setp.ge.f32 	%p153, %f599, %f291;
	cvt.rn.f32.u32 	%f292, %r1013;
	selp.f32 	%f293, %f292, %f607, %p153;
	add.s32 	%r534, %r1013, 1;
	ld.const.f32 	%f294, [%rd40+4];
	setp.ge.f32 	%p154, %f599, %f294;
	cvt.rn.f32.u32 	%f295, %r534;
	selp.f32 	%f296, %f295, %f293, %p154;
	add.s32 	%r535, %r1013, 2;
	ld.const.f32 	%f297, [%rd40+8];
	setp.ge.f32 	%p155, %f599, %f297;
	cvt.rn.f32.u32 	%f298, %r535;
	selp.f32 	%f299, %f298, %f296, %p155;
	add.s32 	%r536, %r1013, 3;
	ld.const.f32 	%f300, [%rd40+12];
	setp.ge.f32 	%p156, %f599, %f300;
	cvt.rn.f32.u32 	%f301, %r536;
	selp.f32 	%f607, %f301, %f299, %p156;
	add.s32 	%r1013, %r1013, 4;
$L__BB0_117:
	setp.eq.s32 	%p157, %r54, 0;
	@%p157 bra 	$L__BB0_122;
	setp.eq.s32 	%p158, %r54, 1;
	@%p158 bra 	$L__BB0_120;
	mul.wide.u32 	%rd41, %r1013, 4;
	add.s64 	%rd43, %rd31, %rd41;
	ld.const.f32 	%f303, [%rd43];
	setp.ge.f32 	%p159, %f599, %f303;
	cvt.rn.f32.u32 	%f304, %r1013;
	selp.f32 	%f305, %f304, %f607, %p159;
	add.s32 	%r537, %r1013, 1;
	ld.const.f32 	%f306, [%rd43+4];
	setp.ge.f32 	%p160, %f599, %f306;
	cvt.rn.f32.u32 	%f307, %r537;
	selp.f32 	%f607, %f307, %f305, %p160;
	add.s32 	%r1013, %r1013, 2;
$L__BB0_120:
	setp.ne.s32 	%p161, %r58, 0;
	@%p161 bra 	$L__BB0_122;
	mul.wide.u32 	%rd44, %r1013, 4;
	add.s64 	%rd46, %rd31, %rd44;
	ld.const.f32 	%f308, [%rd46];
	setp.ge.f32 	%p162, %f599, %f308;
	cvt.rn.f32.u32 	%f309, %r1013;
	selp.f32 	%f607, %f309, %f607, %p162;
$L__BB0_122:
	shl.b32 	%r538, %r1010, 2;
	mov.u32 	%r539, SLICE;
	add.s32 	%r540, %r539, %r538;
	st.shared.f32 	[%r540], %f607;
	add.s32 	%r1010, %r1010, %r49;
	setp.lt.s32 	%p163, %r1010, %r48;
	@%p163 bra 	$L__BB0_109;
	bra.uni 	$L__BB0_129;
$L__BB0_123:
	setp.eq.s32 	%p164, %r59, 0;
	mov.u32 	%r1008, %r11;
	@%p164 bra 	$L__BB0_127;
	setp.eq.s32 	%p165, %r59, 1;
	shl.b32 	%r541, %r11, 2;
	mov.u32 	%r542, SLICE;
	add.s32 	%r543, %r542, %r541;
	mov.b32 	%r544, -1082130432;
	st.shared.u32 	[%r543], %r544;
	mov.u32 	%r1008, %r55;
	@%p165 bra 	$L__BB0_127;
	setp.eq.s32 	%p166, %r59, 2;
	mov.b32 	%r545, -1082130432;
	st.shared.u32 	[%r61], %r545;
	mov.u32 	%r1008, %r62;
	@%p166 bra 	$L__BB0_127;
	add.s32 	%r1008, %r62, %r49;
	add.s32 	%r546, %r61, %r60;
	mov.b32 	%r547, -1082130432;
	st.shared.u32 	[%r546], %r547;
$L__BB0_127:
	setp.lt.u32 	%p167, %r56, 3;
	@%p167 bra 	$L__BB0_129;
$L__BB0_128:
	shl.b32 	%r548, %r1008, 2;
	mov.u32 	%r549, SLICE;
	add.s32 	%r550, %r549, %r548;
	mov.b32 	%r551, -1082130432;
	st.shared.u32 	[%r550], %r551;
	add.s32 	%r552, %r550, %r60;
	st.shared.u32 	[%r552], %r551;
	add.s32 	%r553, %r552, %r60;
	st.shared.u32 	[%r553], %r551;
	add.s32 	%r554, %r553, %r60;
	st.shared.u32 	[%r554], %r551;
	add.s32 	%r1008, %r60, %r1008;
	setp.lt.s32 	%p168, %r1008, %r48;
	@%p168 bra 	$L__BB0_128;
$L__BB0_129:
	bar.sync 	0;
	@%p104 bra 	$L__BB0_151;
	mov.u32 	%r1015, %r1;
$L__BB0_131:
	setp.lt.u32 	%p170, %r3, 3;
	add.s32 	%r146, %r51, %r1015;
	mov.u32 	%r1017, %r1;
	@%p170 bra 	$L__BB0_142;
	mov.u32 	%r1017, %r1;
$L__BB0_133:
	.pragma "nounroll";
	add.s32 	%r555, %r50, %r1017;
	mad.lo.s32 	%r556, %r555, %r6, %r146;
	shl.b32 	%r557, %r556, 2;
	mov.u32 	%r558, SLICE;
	add.s32 	%r148, %r558, %r557;
	ld.shared.f32 	%f56, [%r148];
	setp.ltu.f32 	%p171, %f56, 0f00000000;
	setp.geu.f32 	%p172, %f56, %f2;
	or.pred  	%p173, %p171, %p172;
	@%p173 bra 	$L__BB0_135;
	cvt.rzi.s32.f32 	%r559, %f56;
	mad.lo.s32 	%r560, %r49, %r559, %r52;
	shl.b32 	%r561, %r560, 2;
	mov.u32 	%r562, SLICE;
	add.s32 	%r563, %r562, %r561;
	ld.shared.f32 	%f310, [%r563];
	add.f32 	%f311, %f310, 0f3F800000;
	st.shared.f32 	[%r563], %f311;
$L__BB0_135:
	shl.b32 	%r149, %r6, 2;
	add.s32 	%r150, %r148, %r149;
	ld.shared.f32 	%f57, [%r150];
	setp.ltu.f32 	%p174, %f57, 0f00000000;
	setp.geu.f32 	%p175, %f57, %f2;
	or.pred  	%p176, %p174, %p175;
	@%p176 bra 	$L__BB0_137;
	cvt.rzi.s32.f32 	%r564, %f57;
	mad.lo.s32 	%r565, %r49, %r564, %r52;
	shl.b32 	%r566, %r565, 2;
	mov.u32 	%r567, SLICE;
	add.s32 	%r568, %r567, %r566;
	ld.shared.f32 	%f312, [%r568];
	add.f32 	%f313, %f312, 0f3F800000;
	st.shared.f32 	[%r568], %f313;
$L__BB0_137:
	add.s32 	%r151, %r150, %r149;
	ld.shared.f32 	%f58, [%r151];
	setp.ltu.f32 	%p177, %f58, 0f00000000;
	setp.geu.f32 	%p178, %f58, %f2;
	or.pred  	%p179, %p177, %p178;
	@%p179 bra 	$L__BB0_139;
	cvt.rzi.s32.f32 	%r569, %f58;
	mad.lo.s32 	%r570, %r49, %r569, %r52;
	shl.b32 	%r571, %r570, 2;
	mov.u32 	%r572, SLICE;
	add.s32 	%r573, %r572, %r571;
	ld.shared.f32 	%f314, [%r573];
	add.f32 	%f315, %f314, 0f3F800000;
	st.shared.f32 	[%r573], %f315;
$L__BB0_139:
	add.s32 	%r574, %r151, %r149;
	ld.shared.f32 	%f59, [%r574];
	setp.ltu.f32 	%p180, %f59, 0f00000000;
	setp.geu.f32 	%p181, %f59, %f2;
	or.pred  	%p182, %p180, %p181;
	@%p182 bra 	$L__BB0_141;
	cvt.rzi.s32.f32 	%r575, %f59;
	mad.lo.s32 	%r576, %r49, %r575, %r52;
	shl.b32 	%r577, %r576, 2;
	mov.u32 	%r578, SLICE;
	add.s32 	%r579, %r578, %r577;
	ld.shared.f32 	%f316, [%r579];
	add.f32 	%f317, %f316, 0f3F800000;
	st.shared.f32 	[%r579], %f317;
$L__BB0_141:
	add.s32 	%r1017, %r1017, 4;
	add.s32 	%r580, %r1017, %r285;
	setp.ne.s32 	%p183, %r580, %r63;
	@%p183 bra 	$L__BB0_133;
$L__BB0_142:
	and.b32  	%r581, %r3, 2;
	setp.eq.s32 	%p184, %r581, 0;
	@%p184 bra 	$L__BB0_148;
	add.s32 	%r582, %r50, %r1017;
	mad.lo.s32 	%r583, %r582, %r6, %r146;
	shl.b32 	%r584, %r583, 2;
	mov.u32 	%r585, SLICE;
	add.s32 	%r154, %r585, %r584;
	ld.shared.f32 	%f60, [%r154];
	setp.ltu.f32 	%p185, %f60, 0f00000000;
	setp.geu.f32 	%p186, %f60, %f2;
	or.pred  	%p187, %p185, %p186;
	@%p187 bra 	$L__BB0_145;
	cvt.rzi.s32.f32 	%r586, %f60;
	mad.lo.s32 	%r587, %r49, %r586, %r52;
	shl.b32 	%r588, %r587, 2;
	mov.u32 	%r589, SLICE;
	add.s32 	%r590, %r589, %r588;
	ld.shared.f32 	%f318, [%r590];
	add.f32 	%f319, %f318, 0f3F800000;
	st.shared.f32 	[%r590], %f319;
$L__BB0_145:
	shl.b32 	%r591, %r6, 2;
	add.s32 	%r592, %r154, %r591;
	ld.shared.f32 	%f61, [%r592];
	setp.ltu.f32 	%p188, %f61, 0f00000000;
	setp.geu.f32 	%p189, %f61, %f2;
	or.pred  	%p190, %p188, %p189;
	@%p190 bra 	$L__BB0_147;
	cvt.rzi.s32.f32 	%r593, %f61;
	mad.lo.s32 	%r594, %r49, %r593, %r52;
	shl.b32 	%r595, %r594, 2;
	mov.u32 	%r596, SLICE;
	add.s32 	%r597, %r596, %r595;
	ld.shared.f32 	%f320, [%r597];
	add.f32 	%f321, %f320, 0f3F800000;
	st.shared.f32 	[%r597], %f321;
$L__BB0_147:
	add.s32 	%r1017, %r1017, 2;
$L__BB0_148:
	add.s32 	%r598, %r50, %r1017;
	mad.lo.s32 	%r599, %r598, %r6, %r146;
	shl.b32 	%r600, %r599, 2;
	mov.u32 	%r601, SLICE;
	add.s32 	%r602, %r601, %r600;
	ld.shared.f32 	%f62, [%r602];
	setp.ltu.f32 	%p191, %f62, 0f00000000;
	setp.geu.f32 	%p192, %f62, %f2;
	or.pred  	%p193, %p191, %p192;
	@%p193 bra 	$L__BB0_150;
	cvt.rzi.s32.f32 	%r603, %f62;
	mad.lo.s32 	%r604, %r49, %r603, %r52;
	shl.b32 	%r605, %r604, 2;
	mov.u32 	%r606, SLICE;
	add.s32 	%r607, %r606, %r605;
	ld.shared.f32 	%f322, [%r607];
	add.f32 	%f323, %f322, 0f3F800000;
	st.shared.f32 	[%r607], %f323;
$L__BB0_150:
	add.s32 	%r157, %r1015, 1;
	setp.ne.s32 	%p194, %r1015, %r285;
	mov.u32 	%r1015, %r157;
	@%p194 bra 	$L__BB0_131;
$L__BB0_151:
	bar.sync 	0;
$L__BB0_152:
	add.s32 	%r996, %r996, 1;
	setp.eq.s32 	%p195, %r996, %r285;
	@%p195 bra 	$L__BB0_61;
	bra.uni 	$L__BB0_24;
$L__BB0_153:
	setp.lt.s32 	%p204, %r281, 0;
	mov.u32 	%r1031, %r11;
	@%p204 bra 	$L__BB0_154;
	bra.uni 	$L__BB0_200;
$L__BB0_154:
	setp.eq.s32 	%p228, %r99, 0;
	mov.u32 	%r1020, %r11;
	@%p228 bra 	$L__BB0_158;
	add.s32 	%r1020, %r11, %r88;
	setp.eq.s32 	%p229, %r99, 1;
	shl.b32 	%r640, %r11, 2;
	mov.u32 	%r641, SLICE;
	add.s32 	%r161, %r641, %r640;
	mov.b32 	%r642, -1082130432;
	st.shared.u32 	[%r161], %r642;
	@%p229 bra 	$L__BB0_158;
	add.s32 	%r643, %r11, %r88;
	add.s32 	%r1020, %r643, %r88;
	setp.eq.s32 	%p230, %r99, 2;
	add.s32 	%r163, %r161, %r100;
	mov.b32 	%r644, -1082130432;
	st.shared.u32 	[%r163], %r644;
	@%p230 bra 	$L__BB0_158;
	add.s32 	%r1020, %r1020, %r88;
	add.s32 	%r645, %r163, %r100;
	mov.b32 	%r646, -1082130432;
	st.shared.u32 	[%r645], %r646;
$L__BB0_158:
	setp.lt.u32 	%p231, %r96, 3;
	@%p231 bra 	$L__BB0_212;
$L__BB0_159:
	shl.b32 	%r647, %r1020, 2;
	mov.u32 	%r648, SLICE;
	add.s32 	%r649, %r648, %r647;
	mov.b32 	%r650, -1082130432;
	st.shared.u32 	[%r649], %r650;
	add.s32 	%r651, %r649, %r100;
	st.shared.u32 	[%r651], %r650;
	add.s32 	%r652, %r651, %r100;
	st.shared.u32 	[%r652], %r650;
	add.s32 	%r653, %r652, %r100;
	st.shared.u32 	[%r653], %r650;
	add.s32 	%r1020, %r100, %r1020;
	setp.lt.s32 	%p232, %r1020, %r87;
	@%p232 bra 	$L__BB0_159;
	bra.uni 	$L__BB0_212;
$L__BB0_160:
	setp.ge.s32 	%p259, %r11, %r87;
	@%p259 bra 	$L__BB0_177;
	not.b32 	%r707, %r285;
	add.s32 	%r708, %r1019, %r707;
	mul.lo.s32 	%r168, %r708, %r283;
	mov.u32 	%r1022, %r11;
$L__BB0_162:
	div.s32 	%r709, %r1022, %r6;
	mul.lo.s32 	%r710, %r709, %r6;
	sub.s32 	%r711, %r1022, %r710;
	add.s32 	%r170, %r92, %r711;
	add.s32 	%r171, %r93, %r709;
	setp.gt.s32 	%p260, %r170, -1;
	setp.lt.s32 	%p261, %r170, %r282;
	and.pred  	%p262, %p260, %p261;
	setp.gt.s32 	%p263, %r171, -1;
	setp.lt.s32 	%p264, %r171, %r283;
	and.pred  	%p265, %p263, %p264;
	and.pred  	%p267, %p262, %p265;
	mov.f32 	%f608, 0f00000000;
	not.pred 	%p268, %p267;
	@%p268 bra 	$L__BB0_164;
	add.s32 	%r712, %r171, %r168;
	mad.lo.s32 	%r713, %r712, %r282, %r170;
	mul.wide.s32 	%rd58, %r713, 4;
	add.s64 	%rd59, %rd1, %rd58;
	ld.global.f32 	%f608, [%rd59];
$L__BB0_164:
	setp.lt.s32 	%p269, %r281, 0;
	mov.f32 	%f616, 0fBF800000;
	@%p269 bra 	$L__BB0_176;
	setp.lt.u32 	%p270, %r281, 7;
	mov.f32 	%f616, 0fBF800000;
	mov.b32 	%r1025, 0;
	@%p270 bra 	$L__BB0_168;
	mov.f32 	%f616, 0fBF800000;
	mov.b32 	%r1023, 0;
$L__BB0_167:
	.pragma "nounroll";
	mul.wide.u32 	%rd60, %r1023, 4;
	add.s64 	%rd62, %rd70, %rd60;
	ld.const.f32 	%f389, [%rd62];
	setp.ge.f32 	%p271, %f608, %f389;
	cvt.rn.f32.u32 	%f390, %r1023;
	selp.f32 	%f391, %f390, %f616, %p271;
	add.s32 	%r716, %r1023, 1;
	ld.const.f32 	%f392, [%rd62+4];
	setp.ge.f32 	%p272, %f608, %f392;
	cvt.rn.f32.u32 	%f393, %r716;
	selp.f32 	%f394, %f393, %f391, %p272;
	add.s32 	%r717, %r1023, 2;
	ld.const.f32 	%f395, [%rd62+8];
	setp.ge.f32 	%p273, %f608, %f395;
	cvt.rn.f32.u32 	%f396, %r717;
	selp.f32 	%f397, %f396, %f394, %p273;
	add.s32 	%r718, %r1023, 3;
	ld.const.f32 	%f398, [%rd62+12];
	setp.ge.f32 	%p274, %f608, %f398;
	cvt.rn.f32.u32 	%f399, %r718;
	selp.f32 	%f400, %f399, %f397, %p274;
	add.s32 	%r719, %r1023, 4;
	ld.const.f32 	%f401, [%rd62+16];
	setp.ge.f32 	%p275, %f608, %f401;
	cvt.rn.f32.u32 	%f402, %r719;
	selp.f32 	%f403, %f402, %f400, %p275;
	add.s32 	%r720, %r1023, 5;
	ld.const.f32 	%f404, [%rd62+20];
	setp.ge.f32 	%p276, %f608, %f404;
	cvt.rn.f32.u32 	%f405, %r720;
	selp.f32 	%f406, %f405, %f403, %p276;
	add.s32 	%r721, %r1023, 6;
	ld.const.f32 	%f407, [%rd62+24];
	setp.ge.f32 	%p277, %f608, %f407;
	cvt.rn.f32.u32 	%f408, %r721;
	selp.f32 	%f409, %f408, %f406, %p277;
	add.s32 	%r722, %r1023, 7;
	ld.const.f32 	%f410, [%rd62+28];
	setp.ge.f32 	%p278, %f608, %f410;
	cvt.rn.f32.u32 	%f411, %r722;
	selp.f32 	%f616, %f411, %f409, %p278;
	add.s32 	%r1023, %r1023, 8;
	setp.ne.s32 	%p279, %r1023, %r97;
	mov.u32 	%r1025, %r97;
	@%p279 bra 	$L__BB0_167;
$L__BB0_168:
	setp.eq.s32 	%p280, %r94, 0;
	@%p280 bra 	$L__BB0_176;
	add.s32 	%r723, %r94, -1;
	setp.lt.u32 	%p281, %r723, 3;
	@%p281 bra 	$L__BB0_171;
	mul.wide.u32 	%rd63, %r1025, 4;
	add.s64 	%rd65, %rd70, %rd63;
	ld.const.f32 	%f413, [%rd65];
	setp.ge.f32 	%p282, %f608, %f413;
	cvt.rn.f32.u32 	%f414, %r1025;
	selp.f32 	%f415, %f414, %f616, %p282;
	add.s32 	%r724, %r1025, 1;
	ld.const.f32 	%f416, [%rd65+4];
	setp.ge.f32 	%p283, %f608, %f416;
	cvt.rn.f32.u32 	%f417, %r724;
	selp.f32 	%f418, %f417, %f415, %p283;
	add.s32 	%r725, %r1025, 2;
	ld.const.f32 	%f419, [%rd65+8];
	setp.ge.f32 	%p284, %f608, %f419;
	cvt.rn.f32.u32 	%f420, %r725;
	selp.f32 	%f421, %f420, %f418, %p284;
	add.s32 	%r726, %r1025, 3;
	ld.const.f32 	%f422, [%rd65+12];
	setp.ge.f32 	%p285, %f608, %f422;
	cvt.rn.f32.u32 	%f423, %r726;
	selp.f32 	%f616, %f423, %f421, %p285;
	add.s32 	%r1025, %r1025, 4;
$L__BB0_171:
	setp.eq.s32 	%p286, %r95, 0;
	@%p286 bra 	$L__BB0_176;
	setp.eq.s32 	%p287, %r95, 1;
	@%p287 bra 	$L__BB0_174;
	mul.wide.u32 	%rd66, %r1025, 4;
	add.s64 	%rd68, %rd70, %rd66;
	ld.const.f32 	%f425, [%rd68];
	setp.ge.f32 	%p288, %f608, %f425;
	cvt.rn.f32.u32 	%f426, %r1025;
	selp.f32 	%f427, %f426, %f616, %p288;
	add.s32 	%r727, %r1025, 1;
	ld.const.f32 	%f428, [%rd68+4];
	setp.ge.f32 	%p289, %f608, %f428;
	cvt.rn.f32.u32 	%f429, %r727;
	selp.f32 	%f616, %f429, %f427, %p289;
	add.s32 	%r1025, %r1025, 2;
$L__BB0_174:
	setp.ne.s32 	%p290, %r98, 0;
	@%p290 bra 	$L__BB0_176;
	mul.wide.u32 	%rd69, %r1025, 4;
	add.s64 	%rd71, %rd70, %rd69;
	ld.const.f32 	%f430, [%rd71];
	setp.ge.f32 	%p291, %f608, %f430;
	cvt.rn.f32.u32 	%f431, %r1025;
	selp.f32 	%f616, %f431, %f616, %p291;
$L__BB0_176:
	shl.b32 	%r728, %r1022, 2;
	mov.u32 	%r729, SLICE;
	add.s32 	%r730, %r729, %r728;
	st.shared.f32 	[%r730], %f616;
	add.s32 	%r1022, %r1022, %r88;
	setp.lt.s32 	%p292, %r1022, %r87;
	@%p292 bra 	$L__BB0_162;
$L__BB0_177:
	setp.lt.s32 	%p293, %r285, 0;
	bar.sync 	0;
	@%p293 bra 	$L__BB0_199;
	mov.u32 	%r1027, %r1;
$L__BB0_179:
	setp.lt.u32 	%p294, %r3, 3;
	add.s32 	%r181, %r90, %r1027;
	mov.u32 	%r1029, %r1;
	@%p294 bra 	$L__BB0_190;
	mov.u32 	%r1029, %r1;
$L__BB0_181:
	.pragma "nounroll";
	add.s32 	%r731, %r89, %r1029;
	mad.lo.s32 	%r732, %r731, %r6, %r181;
	shl.b32 	%r733, %r732, 2;
	mov.u32 	%r734, SLICE;
	add.s32 	%r183, %r734, %r733;
	ld.shared.f32 	%f77, [%r183];
	setp.ltu.f32 	%p295, %f77, 0f00000000;
	setp.geu.f32 	%p296, %f77, %f22;
	or.pred  	%p297, %p295, %p296;
	@%p297 bra 	$L__BB0_183;
	cvt.rzi.s32.f32 	%r735, %f77;
	mad.lo.s32 	%r736, %r88, %r735, %r91;
	shl.b32 	%r737, %r736, 2;
	mov.u32 	%r738, SLICE;
	add.s32 	%r739, %r738, %r737;
	ld.shared.f32 	%f432, [%r739];
	add.f32 	%f433, %f432, 0fBF800000;
	st.shared.f32 	[%r739], %f433;
$L__BB0_183:
	shl.b32 	%r184, %r6, 2;
	add.s32 	%r185, %r183, %r184;
	ld.shared.f32 	%f78, [%r185];
	setp.ltu.f32 	%p298, %f78, 0f00000000;
	setp.geu.f32 	%p299, %f78, %f22;
	or.pred  	%p300, %p298, %p299;
	@%p300 bra 	$L__BB0_185;
	cvt.rzi.s32.f32 	%r740, %f78;
	mad.lo.s32 	%r741, %r88, %r740, %r91;
	shl.b32 	%r742, %r741, 2;
	mov.u32 	%r743, SLICE;
	add.s32 	%r744, %r743, %r742;
	ld.shared.f32 	%f434, [%r744];
	add.f32 	%f435, %f434, 0fBF800000;
	st.shared.f32 	[%r744], %f435;
$L__BB0_185:
	add.s32 	%r186, %r185, %r184;
	ld.shared.f32 	%f79, [%r186];
	setp.ltu.f32 	%p301, %f79, 0f00000000;
	setp.geu.f32 	%p302, %f79, %f22;
	or.pred  	%p303, %p301, %p302;
	@%p303 bra 	$L__BB0_187;
	cvt.rzi.s32.f32 	%r745, %f79;
	mad.lo.s32 	%r746, %r88, %r745, %r91;
	shl.b32 	%r747, %r746, 2;
	mov.u32 	%r748, SLICE;
	add.s32 	%r749, %r748, %r747;
	ld.shared.f32 	%f436, [%r749];
	add.f32 	%f437, %f436, 0fBF800000;
	st.shared.f32 	[%r749], %f437;
$L__BB0_187:
	add.s32 	%r750, %r186, %r184;
	ld.shared.f32 	%f80, [%r750];
	setp.ltu.f32 	%p304, %f80, 0f00000000;
	setp.geu.f32 	%p305, %f80, %f22;
	or.pred  	%p306, %p304, %p305;
	@%p306 bra 	$L__BB0_189;
	cvt.rzi.s32.f32 	%r751, %f80;
	mad.lo.s32 	%r752, %r88, %r751, %r91;
	shl.b32 	%r753, %r752, 2;
	mov.u32 	%r754, SLICE;
	add.s32 	%r755, %r754, %r753;
	ld.shared.f32 	%f438, [%r755];
	add.f32 	%f439, %f438, 0fBF800000;
	st.shared.f32 	[%r755], %f439;
$L__BB0_189:
	add.s32 	%r1029, %r1029, 4;
	add.s32 	%r756, %r1029, %r285;
	setp.ne.s32 	%p307, %r756, %r101;
	@%p307 bra 	$L__BB0_181;
$L__BB0_190:
	and.b32  	%r757, %r3, 2;
	setp.eq.s32 	%p308, %r757, 0;
	@%p308 bra 	$L__BB0_196;
	add.s32 	%r758, %r89, %r1029;
	mad.lo.s32 	%r759, %r758, %r6, %r181;
	shl.b32 	%r760, %r759, 2;
	mov.u32 	%r761, SLICE;
	add.s32 	%r189, %r761, %r760;
	ld.shared.f32 	%f81, [%r189];
	setp.ltu.f32 	%p309, %f81, 0f00000000;
	setp.geu.f32 	%p310, %f81, %f22;
	or.pred  	%p311, %p309, %p310;
	@%p311 bra 	$L__BB0_193;
	cvt.rzi.s32.f32 	%r762, %f81;
	mad.lo.s32 	%r763, %r88, %r762, %r91;
	shl.b32 	%r764, %r763, 2;
	mov.u32 	%r765, SLICE;
	add.s32 	%r766, %r765, %r764;
	ld.shared.f32 	%f440, [%r766];
	add.f32 	%f441, %f440, 0fBF800000;
	st.shared.f32 	[%r766], %f441;
$L__BB0_193:
	shl.b32 	%r767, %r6, 2;
	add.s32 	%r768, %r189, %r767;
	ld.shared.f32 	%f82, [%r768];
	setp.ltu.f32 	%p312, %f82, 0f00000000;
	setp.geu.f32 	%p313, %f82, %f22;
	or.pred  	%p314, %p312, %p313;
	@%p314 bra 	$L__BB0_195;
	cvt.rzi.s32.f32 	%r769, %f82;
	mad.lo.s32 	%r770, %r88, %r769, %r91;
	shl.b32 	%r771, %r770, 2;
	mov.u32 	%r772, SLICE;
	add.s32 	%r773, %r772, %r771;
	ld.shared.f32 	%f442, [%r773];
	add.f32 	%f443, %f442, 0fBF800000;
	st.shared.f32 	[%r773], %f443;
$L__BB0_195:
	add.s32 	%r1029, %r1029, 2;
$L__BB0_196:
	add.s32 	%r774, %r89, %r1029;
	mad.lo.s32 	%r775, %r774, %r6, %r181;
	shl.b32 	%r776, %r775, 2;
	mov.u32 	%r777, SLICE;
	add.s32 	%r778, %r777, %r776;
	ld.shared.f32 	%f83, [%r778];
	setp.ltu.f32 	%p315, %f83, 0f00000000;
	setp.geu.f32 	%p316, %f83, %f22;
	or.pred  	%p317, %p315, %p316;
	@%p317 bra 	$L__BB0_198;
	cvt.rzi.s32.f32 	%r779, %f83;
	mad.lo.s32 	%r780, %r88, %r779, %r91;
	shl.b32 	%r781, %r780, 2;
	add.s32 	%r783, %r777, %r781;
	ld.shared.f32 	%f444, [%r783];
	add.f32 	%f445, %f444, 0fBF800000;
	st.shared.f32 	[%r783], %f445;
$L__BB0_198:
	add.s32 	%r192, %r1027, 1;
	setp.ne.s32 	%p318, %r1027, %r285;
	mov.u32 	%r1027, %r192;
	@%p318 bra 	$L__BB0_179;
$L__BB0_199:
	bar.sync 	0;
	bra.uni 	$L__BB0_235;
$L__BB0_200:
	setp.lt.u32 	%p205, %r281, 7;
	mov.f32 	%f624, 0fBF800000;
	mov.b32 	%r1034, 0;
	@%p205 bra 	$L__BB0_203;
	mov.u64 	%rd48, bins_limits;
	add.s64 	%rd117, %rd48, 16;
	mov.f32 	%f624, 0fBF800000;
	mov.b32 	%r1032, 0;
$L__BB0_202:
	.pragma "nounroll";
	ld.const.f32 	%f327, [%rd117+-16];
	setp.le.f32 	%p206, %f327, 0f00000000;
	cvt.rn.f32.u32 	%f328, %r1032;
	selp.f32 	%f329, %f328, %f624, %p206;
	ld.const.f32 	%f330, [%rd117+-12];
	setp.le.f32 	%p207, %f330, 0f00000000;
	add.s32 	%r625, %r1032, 1;
	cvt.rn.f32.u32 	%f331, %r625;
	selp.f32 	%f332, %f331, %f329, %p207;
	ld.const.f32 	%f333, [%rd117+-8];
	setp.le.f32 	%p208, %f333, 0f00000000;
	add.s32 	%r626, %r1032, 2;
	cvt.rn.f32.u32 	%f334, %r626;
	selp.f32 	%f335, %f334, %f332, %p208;
	ld.const.f32 	%f336, [%rd117+-4];
	setp.le.f32 	%p209, %f336, 0f00000000;
	add.s32 	%r627, %r1032, 3;
	cvt.rn.f32.u32 	%f337, %r627;
	selp.f32 	%f338, %f337, %f335, %p209;
	ld.const.f32 	%f339, [%rd117];
	setp.le.f32 	%p210, %f339, 0f00000000;
	add.s32 	%r628, %r1032, 4;
	cvt.rn.f32.u32 	%f340, %r628;
	selp.f32 	%f341, %f340, %f338, %p210;
	ld.const.f32 	%f342, [%rd117+4];
	setp.le.f32 	%p211, %f342, 0f00000000;
	add.s32 	%r629, %r1032, 5;
	cvt.rn.f32.u32 	%f343, %r629;
	selp.f32 	%f344, %f343, %f341, %p211;
	ld.const.f32 	%f345, [%rd117+8];
	setp.le.f32 	%p212, %f345, 0f00000000;
	add.s32 	%r630, %r1032, 6;
	cvt.rn.f32.u32 	%f346, %r630;
	selp.f32 	%f347, %f346, %f344, %p212;
	ld.const.f32 	%f348, [%rd117+12];
	setp.le.f32 	%p213, %f348, 0f00000000;
	add.s32 	%r631, %r1032, 7;
	cvt.rn.f32.u32 	%f349, %r631;
	selp.f32 	%f624, %f349, %f347, %p213;
	add.s64 	%rd117, %rd117, 32;
	add.s32 	%r1032, %r1032, 8;
	setp.ne.s32 	%p214, %r1032, %r97;
	mov.u32 	%r1034, %r97;
	@%p214 bra 	$L__BB0_202;
$L__BB0_203:
	setp.eq.s32 	%p215, %r94, 0;
	@%p215 bra 	$L__BB0_211;
	add.s32 	%r632, %r94, -1;
	setp.lt.u32 	%p216, %r632, 3;
	@%p216 bra 	$L__BB0_206;
	mul.wide.u32 	%rd49, %r1034, 4;
	mov.u64 	%rd50, bins_limits;
	add.s64 	%rd51, %rd50, %rd49;
	ld.const.f32 	%f351, [%rd51];
	setp.le.f32 	%p217, %f351, 0f00000000;
	cvt.rn.f32.u32 	%f352, %r1034;
	selp.f32 	%f353, %f352, %f624, %p217;
	add.s32 	%r633, %r1034, 1;
	ld.const.f32 	%f354, [%rd51+4];
	setp.le.f32 	%p218, %f354, 0f00000000;
	cvt.rn.f32.u32 	%f355, %r633;
	selp.f32 	%f356, %f355, %f353, %p218;
	add.s32 	%r634, %r1034, 2;
	ld.const.f32 	%f357, [%rd51+8];
	setp.le.f32 	%p219, %f357, 0f00000000;
	cvt.rn.f32.u32 	%f358, %r634;
	selp.f32 	%f359, %f358, %f356, %p219;
	add.s32 	%r635, %r1034, 3;
	ld.const.f32 	%f360, [%rd51+12];
	setp.le.f32 	%p220, %f360, 0f00000000;
	cvt.rn.f32.u32 	%f361, %r635;
	selp.f32 	%f624, %f361, %f359, %p220;
	add.s32 	%r1034, %r1034, 4;
$L__BB0_206:
	setp.eq.s32 	%p221, %r95, 0;
	@%p221 bra 	$L__BB0_211;
	setp.eq.s32 	%p222, %r95, 1;
	@%p222 bra 	$L__BB0_209;
	mul.wide.u32 	%rd52, %r1034, 4;
	mov.u64 	%rd53, bins_limits;
	add.s64 	%rd54, %rd53, %rd52;
	ld.const.f32 	%f363, [%rd54];
	setp.le.f32 	%p223, %f363, 0f00000000;
	cvt.rn.f32.u32 	%f364, %r1034;
	selp.f32 	%f365, %f364, %f624, %p223;
	add.s32 	%r636, %r1034, 1;
	ld.const.f32 	%f366, [%rd54+4];
	setp.le.f32 	%p224, %f366, 0f00000000;
	cvt.rn.f32.u32 	%f367, %r636;
	selp.f32 	%f624, %f367, %f365, %p224;
	add.s32 	%r1034, %r1034, 2;
$L__BB0_209:
	setp.ne.s32 	%p225, %r98, 0;
	@%p225 bra 	$L__BB0_211;
	mul.wide.u32 	%rd55, %r1034, 4;
	mov.u64 	%rd56, bins_limits;
	add.s64 	%rd57, %rd56, %rd55;
	ld.const.f32 	%f368, [%rd57];
	setp.le.f32 	%p226, %f368, 0f00000000;
	cvt.rn.f32.u32 	%f369, %r1034;
	selp.f32 	%f624, %f369, %f624, %p226;
$L__BB0_211:
	shl.b32 	%r637, %r1031, 2;
	mov.u32 	%r638, SLICE;
	add.s32 	%r639, %r638, %r637;
	st.shared.f32 	[%r639], %f624;
	add.s32 	%r1031, %r1031, %r88;
	setp.lt.s32 	%p227, %r1031, %r87;
	@%p227 bra 	$L__BB0_200;
$L__BB0_212:
	setp.lt.s32 	%p233, %r285, 0;
	bar.sync 	0;
	@%p233 bra 	$L__BB0_234;
	mov.u32 	%r1036, %r1;
$L__BB0_214:
	setp.lt.u32 	%p234, %r3, 3;
	add.s32 	%r203, %r90, %r1036;
	mov.u32 	%r1038, %r1;
	@%p234 bra 	$L__BB0_225;
	mov.u32 	%r1038, %r1;
$L__BB0_216:
	.pragma "nounroll";
	add.s32 	%r654, %r89, %r1038;
	mad.lo.s32 	%r655, %r654, %r6, %r203;
	shl.b32 	%r656, %r655, 2;
	mov.u32 	%r657, SLICE;
	add.s32 	%r205, %r657, %r656;
	ld.shared.f32 	%f96, [%r205];
	setp.ltu.f32 	%p235, %f96, 0f00000000;
	setp.geu.f32 	%p236, %f96, %f22;
	or.pred  	%p237, %p235, %p236;
	@%p237 bra 	$L__BB0_218;
	cvt.rzi.s32.f32 	%r658, %f96;
	mad.lo.s32 	%r659, %r88, %r658, %r91;
	shl.b32 	%r660, %r659, 2;
	mov.u32 	%r661, SLICE;
	add.s32 	%r662, %r661, %r660;
	ld.shared.f32 	%f370, [%r662];
	add.f32 	%f371, %f370, 0fBF800000;
	st.shared.f32 	[%r662], %f371;
$L__BB0_218:
	shl.b32 	%r206, %r6, 2;
	add.s32 	%r207, %r205, %r206;
	ld.shared.f32 	%f97, [%r207];
	setp.ltu.f32 	%p238, %f97, 0f00000000;
	setp.geu.f32 	%p239, %f97, %f22;
	or.pred  	%p240, %p238, %p239;
	@%p240 bra 	$L__BB0_220;
	cvt.rzi.s32.f32 	%r663, %f97;
	mad.lo.s32 	%r664, %r88, %r663, %r91;
	shl.b32 	%r665, %r664, 2;
	mov.u32 	%r666, SLICE;
	add.s32 	%r667, %r666, %r665;
	ld.shared.f32 	%f372, [%r667];
	add.f32 	%f373, %f372, 0fBF800000;
	st.shared.f32 	[%r667], %f373;
$L__BB0_220:
	add.s32 	%r208, %r207, %r206;
	ld.shared.f32 	%f98, [%r208];
	setp.ltu.f32 	%p241, %f98, 0f00000000;
	setp.geu.f32 	%p242, %f98, %f22;
	or.pred  	%p243, %p241, %p242;
	@%p243 bra 	$L__BB0_222;
	cvt.rzi.s32.f32 	%r668, %f98;
	mad.lo.s32 	%r669, %r88, %r668, %r91;
	shl.b32 	%r670, %r669, 2;
	mov.u32 	%r671, SLICE;
	add.s32 	%r672, %r671, %r670;
	ld.shared.f32 	%f374, [%r672];
	add.f32 	%f375, %f374, 0fBF800000;
	st.shared.f32 	[%r672], %f375;
$L__BB0_222:
	add.s32 	%r673, %r208, %r206;
	ld.shared.f32 	%f99, [%r673];
	setp.ltu.f32 	%p244, %f99, 0f00000000;
	setp.geu.f32 	%p245, %f99, %f22;
	or.pred  	%p246, %p244, %p245;
	@%p246 bra 	$L__BB0_224;
	cvt.rzi.s32.f32 	%r674, %f99;
	mad.lo.s32 	%r675, %r88, %r674, %r91;
	shl.b32 	%r676, %r675, 2;
	mov.u32 	%r677, SLICE;
	add.s32 	%r678, %r677, %r676;
	ld.shared.f32 	%f376, [%r678];
	add.f32 	%f377, %f376, 0fBF800000;
	st.shared.f32 	[%r678], %f377;
$L__BB0_224:
	add.s32 	%r1038, %r1038, 4;
	add.s32 	%r679, %r1038, %r285;
	setp.ne.s32 	%p247, %r679, %r101;
	@%p247 bra 	$L__BB0_216;
$L__BB0_225:
	and.b32  	%r680, %r3, 2;
	setp.eq.s32 	%p248, %r680, 0;
	@%p248 bra 	$L__BB0_231;
	add.s32 	%r681, %r89, %r1038;
	mad.lo.s32 	%r682, %r681, %r6, %r203;
	shl.b32 	%r683, %r682, 2;
	mov.u32 	%r684, SLICE;
	add.s32 	%r211, %r684, %r683;
	ld.shared.f32 	%f100, [%r211];
	setp.ltu.f32 	%p249, %f100, 0f00000000;
	setp.geu.f32 	%p250, %f100, %f22;
	or.pred  	%p251, %p249, %p250;
	@%p251 bra 	$L__BB0_228;
	cvt.rzi.s32.f32 	%r685, %f100;
	mad.lo.s32 	%r686, %r88, %r685, %r91;
	shl.b32 	%r687, %r686, 2;
	mov.u32 	%r688, SLICE;
	add.s32 	%r689, %r688, %r687;
	ld.shared.f32 	%f378, [%r689];
	add.f32 	%f379, %f378, 0fBF800000;
	st.shared.f32 	[%r689], %f379;
$L__BB0_228:
	shl.b32 	%r690, %r6, 2;
	add.s32 	%r691, %r211, %r690;
	ld.shared.f32 	%f101, [%r691];
	setp.ltu.f32 	%p252, %f101, 0f00000000;
	setp.geu.f32 	%p253, %f101, %f22;
	or.pred  	%p254, %p252, %p253;
	@%p254 bra 	$L__BB0_230;
	cvt.rzi.s32.f32 	%r692, %f101;
	mad.lo.s32 	%r693, %r88, %r692, %r91;
	shl.b32 	%r694, %r693, 2;
	mov.u32 	%r695, SLICE;
	add.s32 	%r696, %r695, %r694;
	ld.shared.f32 	%f380, [%r696];
	add.f32 	%f381, %f380, 0fBF800000;
	st.shared.f32 	[%r696], %f381;
$L__BB0_230:
	add.s32 	%r1038, %r1038, 2;
$L__BB0_231:
	add.s32 	%r697, %r89, %r1038;
	mad.lo.s32 	%r698, %r697, %r6, %r203;
	shl.b32 	%r699, %r698, 2;
	mov.u32 	%r700, SLICE;
	add.s32 	%r701, %r700, %r699;
	ld.shared.f32 	%f102, [%r701];
	setp.ltu.f32 	%p255, %f102, 0f00000000;
	setp.geu.f32 	%p256, %f102, %f22;
	or.pred  	%p257, %p255, %p256;
	@%p257 bra 	$L__BB0_233;
	cvt.rzi.s32.f32 	%r702, %f102;
	mad.lo.s32 	%r703, %r88, %r702, %r91;
	shl.b32 	%r704, %r703, 2;
	add.s32 	%r706, %r700, %r704;
	ld.shared.f32 	%f382, [%r706];
	add.f32 	%f383, %f382, 0fBF800000;
	st.shared.f32 	[%r706], %f383;
$L__BB0_233:
	add.s32 	%r214, %r1036, 1;
	setp.ne.s32 	%p258, %r1036, %r285;
	mov.u32 	%r1036, %r214;
	@%p258 bra 	$L__BB0_214;
$L__BB0_234:
	bar.sync 	0;
$L__BB0_235:
	add.s32 	%r215, %r1019, %r285;
	setp.lt.s32 	%p319, %r215, %r284;
	@%p319 bra 	$L__BB0_244;
	setp.ge.s32 	%p320, %r11, %r87;
	@%p320 bra 	$L__BB0_296;
	setp.lt.s32 	%p321, %r281, 0;
	mov.u32 	%r1051, %r11;
	@%p321 bra 	$L__BB0_238;
	bra.uni 	$L__BB0_284;
$L__BB0_238:
	setp.eq.s32 	%p345, %r99, 0;
	mov.u32 	%r1040, %r11;
	@%p345 bra 	$L__BB0_242;
	add.s32 	%r1040, %r11, %r88;
	setp.eq.s32 	%p346, %r99, 1;
	shl.b32 	%r801, %r11, 2;
	mov.u32 	%r802, SLICE;
	add.s32 	%r217, %r802, %r801;
	mov.b32 	%r803, -1082130432;
	st.shared.u32 	[%r217], %r803;
	@%p346 bra 	$L__BB0_242;
	add.s32 	%r804, %r11, %r88;
	add.s32 	%r1040, %r804, %r88;
	setp.eq.s32 	%p347, %r99, 2;
	add.s32 	%r219, %r217, %r100;
	mov.b32 	%r805, -1082130432;
	st.shared.u32 	[%r219], %r805;
	@%p347 bra 	$L__BB0_242;
	add.s32 	%r1040, %r1040, %r88;
	add.s32 	%r806, %r219, %r100;
	mov.b32 	%r807, -1082130432;
	st.shared.u32 	[%r806], %r807;
$L__BB0_242:
	setp.lt.u32 	%p348, %r96, 3;
	@%p348 bra 	$L__BB0_296;
$L__BB0_243:
	shl.b32 	%r808, %r1040, 2;
	mov.u32 	%r809, SLICE;
	add.s32 	%r810, %r809, %r808;
	mov.b32 	%r811, -1082130432;
	st.shared.u32 	[%r810], %r811;
	add.s32 	%r812, %r810, %r100;
	st.shared.u32 	[%r812], %r811;
	add.s32 	%r813, %r812, %r100;
	st.shared.u32 	[%r813], %r811;
	add.s32 	%r814, %r813, %r100;
	st.shared.u32 	[%r814], %r811;
	add.s32 	%r1040, %r100, %r1040;
	setp.lt.s32 	%p349, %r1040, %r87;
	@%p349 bra 	$L__BB0_243;
	bra.uni 	$L__BB0_296;
$L__BB0_244:
	setp.ge.s32 	%p376, %r11, %r87;
	@%p376 bra 	$L__BB0_261;
	mul.lo.s32 	%r224, %r215, %r283;
	mov.u32 	%r1042, %r11;
$L__BB0_246:
	div.s32 	%r868, %r1042, %r6;
	mul.lo.s32 	%r869, %r868, %r6;
	sub.s32 	%r870, %r1042, %r869;
	add.s32 	%r226, %r92, %r870;
	add.s32 	%r227, %r93, %r868;
	setp.gt.s32 	%p377, %r226, -1;
	setp.lt.s32 	%p378, %r226, %r282;
	and.pred  	%p379, %p377, %p378;
	setp.gt.s32 	%p380, %r227, -1;
	setp.lt.s32 	%p381, %r227, %r283;
	and.pred  	%p382, %p380, %p381;
	and.pred  	%p384, %p379, %p382;
	mov.f32 	%f625, 0f00000000;
	not.pred 	%p385, %p384;
	@%p385 bra 	$L__BB0_248;
	add.s32 	%r871, %r227, %r224;
	mad.lo.s32 	%r872, %r871, %r282, %r226;
	mul.wide.s32 	%rd84, %r872, 4;
	add.s64 	%rd85, %rd1, %rd84;
	ld.global.f32 	%f625, [%rd85];
$L__BB0_248:
	setp.lt.s32 	%p386, %r281, 0;
	mov.f32 	%f633, 0fBF800000;
	@%p386 bra 	$L__BB0_260;
	setp.lt.u32 	%p387, %r281, 7;
	mov.f32 	%f633, 0fBF800000;
	mov.b32 	%r1045, 0;
	@%p387 bra 	$L__BB0_252;
	mov.f32 	%f633, 0fBF800000;
	mov.b32 	%r1043, 0;
$L__BB0_251:
	.pragma "nounroll";
	mul.wide.u32 	%rd86, %r1043, 4;
	mov.u64 	%rd87, bins_limits;
	add.s64 	%rd88, %rd87, %rd86;
	ld.const.f32 	%f511, [%rd88];
	setp.ge.f32 	%p388, %f625, %f511;
	cvt.rn.f32.u32 	%f512, %r1043;
	selp.f32 	%f513, %f512, %f633, %p388;
	add.s32 	%r875, %r1043, 1;
	ld.const.f32 	%f514, [%rd88+4];
	setp.ge.f32 	%p389, %f625, %f514;
	cvt.rn.f32.u32 	%f515, %r875;
	selp.f32 	%f516, %f515, %f513, %p389;
	add.s32 	%r876, %r1043, 2;
	ld.const.f32 	%f517, [%rd88+8];
	setp.ge.f32 	%p390, %f625, %f517;
	cvt.rn.f32.u32 	%f518, %r876;
	selp.f32 	%f519, %f518, %f516, %p390;
	add.s32 	%r877, %r1043, 3;
	ld.const.f32 	%f520, [%rd88+12];
	setp.ge.f32 	%p391, %f625, %f520;
	cvt.rn.f32.u32 	%f521, %r877;
	selp.f32 	%f522, %f521, %f519, %p391;
	add.s32 	%r878, %r1043, 4;
	ld.const.f32 	%f523, [%rd88+16];
	setp.ge.f32 	%p392, %f625, %f523;
	cvt.rn.f32.u32 	%f524, %r878;
	selp.f32 	%f525, %f524, %f522, %p392;
	add.s32 	%r879, %r1043, 5;
	ld.const.f32 	%f526, [%rd88+20];
	setp.ge.f32 	%p393, %f625, %f526;
	cvt.rn.f32.u32 	%f527, %r879;
	selp.f32 	%f528, %f527, %f525, %p393;
	add.s32 	%r880, %r1043, 6;
	ld.const.f32 	%f529, [%rd88+24];
	setp.ge.f32 	%p394, %f625, %f529;
	cvt.rn.f32.u32 	%f530, %r880;
	selp.f32 	%f531, %f530, %f528, %p394;
	add.s32 	%r881, %r1043, 7;
	ld.const.f32 	%f532, [%rd88+28];
	setp.ge.f32 	%p395, %f625, %f532;
	cvt.rn.f32.u32 	%f533, %r881;
	selp.f32 	%f633, %f533, %f531, %p395;
	add.s32 	%r1043, %r1043, 8;
	setp.ne.s32 	%p396, %r1043, %r97;
	mov.u32 	%r1045, %r97;
	@%p396 bra 	$L__BB0_251;
$L__BB0_252:
	setp.eq.s32 	%p397, %r94, 0;
	@%p397 bra 	$L__BB0_260;
	add.s32 	%r882, %r94, -1;
	setp.lt.u32 	%p398, %r882, 3;
	@%p398 bra 	$L__BB0_255;
	mul.wide.u32 	%rd89, %r1045, 4;
	add.s64 	%rd91, %rd70, %rd89;
	ld.const.f32 	%f535, [%rd91];
	setp.ge.f32 	%p399, %f625, %f535;
	cvt.rn.f32.u32 	%f536, %r1045;
	selp.f32 	%f537, %f536, %f633, %p399;
	add.s32 	%r883, %r1045, 1;
	ld.const.f32 	%f538, [%rd91+4];
	setp.ge.f32 	%p400, %f625, %f538;
	cvt.rn.f32.u32 	%f539, %r883;
	selp.f32 	%f540, %f539, %f537, %p400;
	add.s32 	%r884, %r1045, 2;
	ld.const.f32 	%f541, [%rd91+8];
	setp.ge.f32 	%p401, %f625, %f541;
	cvt.rn.f32.u32 	%f542, %r884;
	selp.f32 	%f543, %f542, %f540, %p401;
	add.s32 	%r885, %r1045, 3;
	ld.const.f32 	%f544, [%rd91+12];
	setp.ge.f32 	%p402, %f625, %f544;
	cvt.rn.f32.u32 	%f545, %r885;
	selp.f32 	%f633, %f545, %f543, %p402;
	add.s32 	%r1045, %r1045, 4;
$L__BB0_255:
	setp.eq.s32 	%p403, %r95, 0;
	@%p403 bra 	$L__BB0_260;
	setp.eq.s32 	%p404, %r95, 1;
	@%p404 bra 	$L__BB0_258;
	mul.wide.u32 	%rd92, %r1045, 4;
	add.s64 	%rd94, %rd70, %rd92;
	ld.const.f32 	%f547, [%rd94];
	setp.ge.f32 	%p405, %f625, %f547;
	cvt.rn.f32.u32 	%f548, %r1045;
	selp.f32 	%f549, %f548, %f633, %p405;
	add.s32 	%r886, %r1045, 1;
	ld.const.f32 	%f550, [%rd94+4];
	setp.ge.f32 	%p406, %f625, %f550;
	cvt.rn.f32.u32 	%f551, %r886;
	selp.f32 	%f633, %f551, %f549, %p406;
	add.s32 	%r1045, %r1045, 2;
$L__BB0_258:
	setp.ne.s32 	%p407, %r98, 0;
	@%p407 bra 	$L__BB0_260;
	mul.wide.u32 	%rd95, %r1045, 4;
	add.s64 	%rd97, %rd70, %rd95;
	ld.const.f32 	%f552, [%rd97];
	setp.ge.f32 	%p408, %f625, %f552;
	cvt.rn.f32.u32 	%f553, %r1045;
	selp.f32 	%f633, %f553, %f633, %p408;
$L__BB0_260:
	shl.b32 	%r887, %r1042, 2;
	mov.u32 	%r888, SLICE;
	add.s32 	%r889, %r888, %r887;
	st.shared.f32 	[%r889], %f633;
	add.s32 	%r1042, %r1042, %r88;
	setp.lt.s32 	%p409, %r1042, %r87;
	@%p409 bra 	$L__BB0_246;
$L__BB0_261:
	setp.lt.s32 	%p410, %r285, 0;
	bar.sync 	0;
	@%p410 bra 	$L__BB0_283;
	mov.u32 	%r1047, %r1;
$L__BB0_263:
	setp.lt.u32 	%p411, %r3, 3;
	add.s32 	%r237, %r90, %r1047;
	mov.u32 	%r1049, %r1;
	@%p411 bra 	$L__BB0_274;
	mov.u32 	%r1049, %r1;
$L__BB0_265:
	.pragma "nounroll";
	add.s32 	%r890, %r89, %r1049;
	mad.lo.s32 	%r891, %r890, %r6, %r237;
	shl.b32 	%r892, %r891, 2;
	mov.u32 	%r893, SLICE;
	add.s32 	%r239, %r893, %r892;
	ld.shared.f32 	%f117, [%r239];
	setp.ltu.f32 	%p412, %f117, 0f00000000;
	setp.geu.f32 	%p413, %f117, %f22;
	or.pred  	%p414, %p412, %p413;
	@%p414 bra 	$L__BB0_267;
	cvt.rzi.s32.f32 	%r894, %f117;
	mad.lo.s32 	%r895, %r88, %r894, %r91;
	shl.b32 	%r896, %r895, 2;
	mov.u32 	%r897, SLICE;
	add.s32 	%r898, %r897, %r896;
	ld.shared.f32 	%f554, [%r898];
	add.f32 	%f555, %f554, 0f3F800000;
	st.shared.f32 	[%r898], %f555;
$L__BB0_267:
	shl.b32 	%r240, %r6, 2;
	add.s32 	%r241, %r239, %r240;
	ld.shared.f32 	%f118, [%r241];
	setp.ltu.f32 	%p415, %f118, 0f00000000;
	setp.geu.f32 	%p416, %f118, %f22;
	or.pred  	%p417, %p415, %p416;
	@%p417 bra 	$L__BB0_269;
	cvt.rzi.s32.f32 	%r899, %f118;
	mad.lo.s32 	%r900, %r88, %r899, %r91;
	shl.b32 	%r901, %r900, 2;
	mov.u32 	%r902, SLICE;
	add.s32 	%r903, %r902, %r901;
	ld.shared.f32 	%f556, [%r903];
	add.f32 	%f557, %f556, 0f3F800000;
	st.shared.f32 	[%r903], %f557;
$L__BB0_269:
	add.s32 	%r242, %r241, %r240;
	ld.shared.f32 	%f119, [%r242];
	setp.ltu.f32 	%p418, %f119, 0f00000000;
	setp.geu.f32 	%p419, %f119, %f22;
	or.pred  	%p420, %p418, %p419;
	@%p420 bra 	$L__BB0_271;
	cvt.rzi.s32.f32 	%r904, %f119;
	mad.lo.s32 	%r905, %r88, %r904, %r91;
	shl.b32 	%r906, %r905, 2;
	mov.u32 	%r907, SLICE;
	add.s32 	%r908, %r907, %r906;
	ld.shared.f32 	%f558, [%r908];
	add.f32 	%f559, %f558, 0f3F800000;
	st.shared.f32 	[%r908], %f559;
$L__BB0_271:
	add.s32 	%r909, %r242, %r240;
	ld.shared.f32 	%f120, [%r909];
	setp.ltu.f32 	%p421, %f120, 0f00000000;
	setp.geu.f32 	%p422, %f120, %f22;
	or.pred  	%p423, %p421, %p422;
	@%p423 bra 	$L__BB0_273;
	cvt.rzi.s32.f32 	%r910, %f120;
	mad.lo.s32 	%r911, %r88, %r910, %r91;
	shl.b32 	%r912, %r911, 2;
	mov.u32 	%r913, SLICE;
	add.s32 	%r914, %r913, %r912;
	ld.shared.f32 	%f560, [%r914];
	add.f32 	%f561, %f560, 0f3F800000;
	st.shared.f32 	[%r914], %f561;
$L__BB0_273:
	add.s32 	%r1049, %r1049, 4;
	add.s32 	%r915, %r1049, %r285;
	setp.ne.s32 	%p424, %r915, %r101;
	@%p424 bra 	$L__BB0_265;
$L__BB0_274:
	and.b32  	%r916, %r3, 2;
	setp.eq.s32 	%p425, %r916, 0;
	@%p425 bra 	$L__BB0_280;
	add.s32 	%r917, %r89, %r1049;
	mad.lo.s32 	%r918, %r917, %r6, %r237;
	shl.b32 	%r919, %r918, 2;
	mov.u32 	%r920, SLICE;
	add.s32 	%r245, %r920, %r919;
	ld.shared.f32 	%f121, [%r245];
	setp.ltu.f32 	%p426, %f121, 0f00000000;
	setp.geu.f32 	%p427, %f121, %f22;
	or.pred  	%p428, %p426, %p427;
	@%p428 bra 	$L__BB0_277;
	cvt.rzi.s32.f32 	%r921, %f121;
	mad.lo.s32 	%r922, %r88, %r921, %r91;
	shl.b32 	%r923, %r922, 2;
	mov.u32 	%r924, SLICE;
	add.s32 	%r925, %r924, %r923;
	ld.shared.f32 	%f562, [%r925];
	add.f32 	%f563, %f562, 0f3F800000;
	st.shared.f32 	[%r925], %f563;
$L__BB0_277:
	shl.b32 	%r926, %r6, 2;
	add.s32 	%r927, %r245, %r926;
	ld.shared.f32 	%f122, [%r927];
	setp.ltu.f32 	%p429, %f122, 0f00000000;
	setp.geu.f32 	%p430, %f122, %f22;
	or.pred  	%p431, %p429, %p430;
	@%p431 bra 	$L__BB0_279;
	cvt.rzi.s32.f32 	%r928, %f122;
	mad.lo.s32 	%r929, %r88, %r928, %r91;
	shl.b32 	%r930, %r929, 2;
	mov.u32 	%r931, SLICE;
	add.s32 	%r932, %r931, %r930;
	ld.shared.f32 	%f564, [%r932];
	add.f32 	%f565, %f564, 0f3F800000;
	st.shared.f32 	[%r932], %f565;
$L__BB0_279:
	add.s32 	%r1049, %r1049, 2;
$L__BB0_280:
	add.s32 	%r933, %r89, %r1049;
	mad.lo.s32 	%r934, %r933, %r6, %r237;
	shl.b32 	%r935, %r934, 2;
	mov.u32 	%r936, SLICE;
	add.s32 	%r937, %r936, %r935;
	ld.shared.f32 	%f123, [%r937];
	setp.ltu.f32 	%p432, %f123, 0f00000000;
	setp.geu.f32 	%p433, %f123, %f22;
	or.pred  	%p434, %p432, %p433;
	@%p434 bra 	$L__BB0_282;
	cvt.rzi.s32.f32 	%r938, %f123;
	mad.lo.s32 	%r939, %r88, %r938, %r91;
	shl.b32 	%r940, %r939, 2;
	add.s32 	%r942, %r936, %r940;
	ld.shared.f32 	%f566, [%r942];
	add.f32 	%f567, %f566, 0f3F800000;
	st.shared.f32 	[%r942], %f567;
$L__BB0_282:
	add.s32 	%r248, %r1047, 1;
	setp.ne.s32 	%p435, %r1047, %r285;
	mov.u32 	%r1047, %r248;
	@%p435 bra 	$L__BB0_263;
$L__BB0_283:
	bar.sync 	0;
	bra.uni 	$L__BB0_319;
$L__BB0_284:
	setp.lt.u32 	%p322, %r281, 7;
	mov.f32 	%f641, 0fBF800000;
	mov.b32 	%r1054, 0;
	@%p322 bra 	$L__BB0_287;
	mov.f32 	%f641, 0fBF800000;
	mov.b32 	%r1052, 0;
$L__BB0_286:
	.pragma "nounroll";
	mul.wide.u32 	%rd72, %r1052, 4;
	mov.u64 	%rd73, bins_limits;
	add.s64 	%rd74, %rd73, %rd72;
	ld.const.f32 	%f449, [%rd74];
	setp.le.f32 	%p323, %f449, 0f00000000;
	cvt.rn.f32.u32 	%f450, %r1052;
	selp.f32 	%f451, %f450, %f641, %p323;
	add.s32 	%r786, %r1052, 1;
	ld.const.f32 	%f452, [%rd74+4];
	setp.le.f32 	%p324, %f452, 0f00000000;
	cvt.rn.f32.u32 	%f453, %r786;
	selp.f32 	%f454, %f453, %f451, %p324;
	add.s32 	%r787, %r1052, 2;
	ld.const.f32 	%f455, [%rd74+8];
	setp.le.f32 	%p325, %f455, 0f00000000;
	cvt.rn.f32.u32 	%f456, %r787;
	selp.f32 	%f457, %f456, %f454, %p325;
	add.s32 	%r788, %r1052, 3;
	ld.const.f32 	%f458, [%rd74+12];
	setp.le.f32 	%p326, %f458, 0f00000000;
	cvt.rn.f32.u32 	%f459, %r788;
	selp.f32 	%f460, %f459, %f457, %p326;
	add.s32 	%r789, %r1052, 4;
	ld.const.f32 	%f461, [%rd74+16];
	setp.le.f32 	%p327, %f461, 0f00000000;
	cvt.rn.f32.u32 	%f462, %r789;
	selp.f32 	%f463, %f462, %f460, %p327;
	add.s32 	%r790, %r1052, 5;
	ld.const.f32 	%f464, [%rd74+20];
	setp.le.f32 	%p328, %f464, 0f00000000;
	cvt.rn.f32.u32 	%f465, %r790;
	selp.f32 	%f466, %f465, %f463, %p328;
	add.s32 	%r791, %r1052, 6;
	ld.const.f32 	%f467, [%rd74+24];
	setp.le.f32 	%p329, %f467, 0f00000000;
	cvt.rn.f32.u32 	%f468, %r791;
	selp.f32 	%f469, %f468, %f466, %p329;
	add.s32 	%r792, %r1052, 7;
	ld.const.f32 	%f470, [%rd74+28];
	setp.le.f32 	%p330, %f470, 0f00000000;
	cvt.rn.f32.u32 	%f471, %r792;
	selp.f32 	%f641, %f471, %f469, %p330;
	add.s32 	%r1052, %r1052, 8;
	setp.ne.s32 	%p331, %r1052, %r97;
	mov.u32 	%r1054, %r97;
	@%p331 bra 	$L__BB0_286;
$L__BB0_287:
	setp.eq.s32 	%p332, %r94, 0;
	@%p332 bra 	$L__BB0_295;
	add.s32 	%r793, %r94, -1;
	setp.lt.u32 	%p333, %r793, 3;
	@%p333 bra 	$L__BB0_290;
	mul.wide.u32 	%rd75, %r1054, 4;
	mov.u64 	%rd76, bins_limits;
	add.s64 	%rd77, %rd76, %rd75;
	ld.const.f32 	%f473, [%rd77];
	setp.le.f32 	%p334, %f473, 0f00000000;
	cvt.rn.f32.u32 	%f474, %r1054;
	selp.f32 	%f475, %f474, %f641, %p334;
	add.s32 	%r794, %r1054, 1;
	ld.const.f32 	%f476, [%rd77+4];
	setp.le.f32 	%p335, %f476, 0f00000000;
	cvt.rn.f32.u32 	%f477, %r794;
	selp.f32 	%f478, %f477, %f475, %p335;
	add.s32 	%r795, %r1054, 2;
	ld.const.f32 	%f479, [%rd77+8];
	setp.le.f32 	%p336, %f479, 0f00000000;
	cvt.rn.f32.u32 	%f480, %r795;
	selp.f32 	%f481, %f480, %f478, %p336;
	add.s32 	%r796, %r1054, 3;
	ld.const.f32 	%f482, [%rd77+12];
	setp.le.f32 	%p337, %f482, 0f00000000;
	cvt.rn.f32.u32 	%f483, %r796;
	selp.f32 	%f641, %f483, %f481, %p337;
	add.s32 	%r1054, %r1054, 4;
$L__BB0_290:
	setp.eq.s32 	%p338, %r95, 0;
	@%p338 bra 	$L__BB0_295;
	setp.eq.s32 	%p339, %r95, 1;
	@%p339 bra 	$L__BB0_293;
	mul.wide.u32 	%rd78, %r1054, 4;
	mov.u64 	%rd79, bins_limits;
	add.s64 	%rd80, %rd79, %rd78;
	ld.const.f32 	%f485, [%rd80];
	setp.le.f32 	%p340, %f485, 0f00000000;
	cvt.rn.f32.u32 	%f486, %r1054;
	selp.f32 	%f487, %f486, %f641, %p340;
	add.s32 	%r797, %r1054, 1;
	ld.const.f32 	%f488, [%rd80+4];
	setp.le.f32 	%p341, %f488, 0f00000000;
	cvt.rn.f32.u32 	%f489, %r797;
	selp.f32 	%f641, %f489, %f487, %p341;
	add.s32 	%r1054, %r1054, 2;
$L__BB0_293:
	setp.ne.s32 	%p342, %r98, 0;
	@%p342 bra 	$L__BB0_295;
	mul.wide.u32 	%rd81, %r1054, 4;
	mov.u64 	%rd82, bins_limits;
	add.s64 	%rd83, %rd82, %rd81;
	ld.const.f32 	%f490, [%rd83];
	setp.le.f32 	%p343, %f490, 0f00000000;
	cvt.rn.f32.u32 	%f491, %r1054;
	selp.f32 	%f641, %f491, %f641, %p343;
$L__BB0_295:
	shl.b32 	%r798, %r1051, 2;
	mov.u32 	%r799, SLICE;
	add.s32 	%r800, %r799, %r798;
	st.shared.f32 	[%r800], %f641;
	add.s32 	%r1051, %r1051, %r88;
	setp.lt.s32 	%p344, %r1051, %r87;
	@%p344 bra 	$L__BB0_284;
$L__BB0_296:
	setp.lt.s32 	%p350, %r285, 0;
	bar.sync 	0;
	@%p350 bra 	$L__BB0_318;
	mov.u32 	%r1056, %r1;
$L__BB0_298:
	setp.lt.u32 	%p351, %r3, 3;
	add.s32 	%r259, %r90, %r1056;
	mov.u32 	%r1058, %r1;
	@%p351 bra 	$L__BB0_309;
	mov.u32 	%r1058, %r1;
$L__BB0_300:
	.pragma "nounroll";
	add.s32 	%r815, %r89, %r1058;
	mad.lo.s32 	%r816, %r815, %r6, %r259;
	shl.b32 	%r817, %r816, 2;
	mov.u32 	%r818, SLICE;
	add.s32 	%r261, %r818, %r817;
	ld.shared.f32 	%f136, [%r261];
	setp.ltu.f32 	%p352, %f136, 0f00000000;
	setp.geu.f32 	%p353, %f136, %f22;
	or.pred  	%p354, %p352, %p353;
	@%p354 bra 	$L__BB0_302;
	cvt.rzi.s32.f32 	%r819, %f136;
	mad.lo.s32 	%r820, %r88, %r819, %r91;
	shl.b32 	%r821, %r820, 2;
	mov.u32 	%r822, SLICE;
	add.s32 	%r823, %r822, %r821;
	ld.shared.f32 	%f492, [%r823];
	add.f32 	%f493, %f492, 0f3F800000;
	st.shared.f32 	[%r823], %f493;
$L__BB0_302:
	shl.b32 	%r262, %r6, 2;
	add.s32 	%r263, %r261, %r262;
	ld.shared.f32 	%f137, [%r263];
	setp.ltu.f32 	%p355, %f137, 0f00000000;
	setp.geu.f32 	%p356, %f137, %f22;
	or.pred  	%p357, %p355, %p356;
	@%p357 bra 	$L__BB0_304;
	cvt.rzi.s32.f32 	%r824, %f137;
	mad.lo.s32 	%r825, %r88, %r824, %r91;
	shl.b32 	%r826, %r825, 2;
	mov.u32 	%r827, SLICE;
	add.s32 	%r828, %r827, %r826;
	ld.shared.f32 	%f494, [%r828];
	add.f32 	%f495, %f494, 0f3F800000;
	st.shared.f32 	[%r828], %f495;
$L__BB0_304:
	add.s32 	%r264, %r263, %r262;
	ld.shared.f32 	%f138, [%r264];
	setp.ltu.f32 	%p358, %f138, 0f00000000;
	setp.geu.f32 	%p359, %f138, %f22;
	or.pred  	%p360, %p358, %p359;
	@%p360 bra 	$L__BB0_306;
	cvt.rzi.s32.f32 	%r829, %f138;
	mad.lo.s32 	%r830, %r88, %r829, %r91;
	shl.b32 	%r831, %r830, 2;
	mov.u32 	%r832, SLICE;
	add.s32 	%r833, %r832, %r831;
	ld.shared.f32 	%f496, [%r833];
	add.f32 	%f497, %f496, 0f3F800000;
	st.shared.f32 	[%r833], %f497;
$L__BB0_306:
	add.s32 	%r834, %r264, %r262;
	ld.shared.f32 	%f139, [%r834];
	setp.ltu.f32 	%p361, %f139, 0f00000000;
	setp.geu.f32 	%p362, %f139, %f22;
	or.pred  	%p363, %p361, %p362;
	@%p363 bra 	$L__BB0_308;
	cvt.rzi.s32.f32 	%r835, %f139;
	mad.lo.s32 	%r836, %r88, %r835, %r91;
	shl.b32 	%r837, %r836, 2;
	mov.u32 	%r838, SLICE;
	add.s32 	%r839, %r838, %r837;
	ld.shared.f32 	%f498, [%r839];
	add.f32 	%f499, %f498, 0f3F800000;
	st.shared.f32 	[%r839], %f499;
$L__BB0_308:
	add.s32 	%r1058, %r1058, 4;
	add.s32 	%r840, %r1058, %r285;
	setp.ne.s32 	%p364, %r840, %r101;
	@%p364 bra 	$L__BB0_300;
$L__BB0_309:
	and.b32  	%r841, %r3, 2;
	setp.eq.s32 	%p365, %r841, 0;
	@%p365 bra 	$L__BB0_315;
	add.s32 	%r842, %r89, %r1058;
	mad.lo.s32 	%r843, %r842, %r6, %r259;
	shl.b32 	%r844, %r843, 2;
	mov.u32 	%r845, SLICE;
	add.s32 	%r267, %r845, %r844;
	ld.shared.f32 	%f140, [%r267];
	setp.ltu.f32 	%p366, %f140, 0f00000000;
	setp.geu.f32 	%p367, %f140, %f22;
	or.pred  	%p368, %p366, %p367;
	@%p368 bra 	$L__BB0_312;
	cvt.rzi.s32.f32 	%r846, %f140;
	mad.lo.s32 	%r847, %r88, %r846, %r91;
	shl.b32 	%r848, %r847, 2;
	mov.u32 	%r849, SLICE;
	add.s32 	%r850, %r849, %r848;
	ld.shared.f32 	%f500, [%r850];
	add.f32 	%f501, %f500, 0f3F800000;
	st.shared.f32 	[%r850], %f501;
$L__BB0_312:
	shl.b32 	%r851, %r6, 2;
	add.s32 	%r852, %r267, %r851;
	ld.shared.f32 	%f141, [%r852];
	setp.ltu.f32 	%p369, %f141, 0f00000000;
	setp.geu.f32 	%p370, %f141, %f22;
	or.pred  	%p371, %p369, %p370;
	@%p371 bra 	$L__BB0_314;
	cvt.rzi.s32.f32 	%r853, %f141;
	mad.lo.s32 	%r854, %r88, %r853, %r91;
	shl.b32 	%r855, %r854, 2;
	mov.u32 	%r856, SLICE;
	add.s32 	%r857, %r856, %r855;
	ld.shared.f32 	%f502, [%r857];
	add.f32 	%f503, %f502, 0f3F800000;
	st.shared.f32 	[%r857], %f503;
$L__BB0_314:
	add.s32 	%r1058, %r1058, 2;
$L__BB0_315:
	add.s32 	%r858, %r89, %r1058;
	mad.lo.s32 	%r859, %r858, %r6, %r259;
	shl.b32 	%r860, %r859, 2;
	mov.u32 	%r861, SLICE;
	add.s32 	%r862, %r861, %r860;
	ld.shared.f32 	%f142, [%r862];
	setp.ltu.f32 	%p372, %f142, 0f00000000;
	setp.geu.f32 	%p373, %f142, %f22;
	or.pred  	%p374, %p372, %p373;
	@%p374 bra 	$L__BB0_317;
	cvt.rzi.s32.f32 	%r863, %f142;
	mad.lo.s32 	%r864, %r88, %r863, %r91;
	shl.b32 	%r865, %r864, 2;
	add.s32 	%r867, %r861, %r865;
	ld.shared.f32 	%f504, [%r867];
	add.f32 	%f505, %f504, 0f3F800000;
	st.shared.f32 	[%r867], %f505;
$L__BB0_317:
	add.s32 	%r270, %r1056, 1;
	setp.ne.s32 	%p375, %r1056, %r285;
	mov.u32 	%r1056, %r270;
	@%p375 bra 	$L__BB0_298;
$L__BB0_318:
	bar.sync 	0;
$L__BB0_319:
	setp.lt.s32 	%p436, %r281, 1;
	@%p436 bra 	$L__BB0_337;
	add.s32 	%r944, %r281, -1;
	setp.lt.u32 	%p437, %r944, 7;
	mov.u32 	%r945, %ctaid.y;
	mov.u32 	%r946, %ntid.y;
	mov.u32 	%r947, %tid.y;
	mad.lo.s32 	%r948, %r945, %r946, %r947;
	mad.lo.s32 	%r949, %r1019, %r283, %r948;
	mul.wide.s32 	%rd98, %r949, %r282;
	add.s64 	%rd99, %rd98, %rd3;
	cvt.u64.u32 	%rd100, %r281;
	mul.lo.s64 	%rd6, %rd99, %rd100;
	mov.b32 	%r1062, 0;
	@%p437 bra 	$L__BB0_325;
	mov.b32 	%r1060, 0;
$L__BB0_322:
	.pragma "nounroll";
	@%p1 bra 	$L__BB0_324;
	mad.lo.s32 	%r951, %r88, %r1060, %r91;
	shl.b32 	%r952, %r951, 2;
	mov.u32 	%r953, SLICE;
	add.s32 	%r954, %r953, %r952;
	ld.shared.f32 	%f568, [%r954];
	cvt.u64.u32 	%rd101, %r1060;
	add.s64 	%rd102, %rd6, %rd101;
	shl.b64 	%rd103, %rd102, 2;
	add.s64 	%rd104, %rd2, %rd103;
	st.global.f32 	[%rd104], %f568;
	add.s32 	%r955, %r954, %r100;
	ld.shared.f32 	%f569, [%r955];
	st.global.f32 	[%rd104+4], %f569;
	add.s32 	%r956, %r955, %r100;
	ld.shared.f32 	%f570, [%r956];
	st.global.f32 	[%rd104+8], %f570;
	add.s32 	%r957, %r956, %r100;
	ld.shared.f32 	%f571, [%r957];
	st.global.f32 	[%rd104+12], %f571;
	add.s32 	%r958, %r957, %r100;
	ld.shared.f32 	%f572, [%r958];
	st.global.f32 	[%rd104+16], %f572;
	add.s32 	%r959, %r958, %r100;
	ld.shared.f32 	%f573, [%r959];
	st.global.f32 	[%rd104+20], %f573;
	add.s32 	%r960, %r959, %r100;
	ld.shared.f32 	%f574, [%r960];
	st.global.f32 	[%rd104+24], %f574;
	add.s32 	%r961, %r960, %r100;
	ld.shared.f32 	%f575, [%r961];
	st.global.f32 	[%rd104+28], %f575;
$L__BB0_324:
	add.s32 	%r1060, %r1060, 8;
	and.b32  	%r1062, %r281, 2147483640;
	setp.ne.s32 	%p438, %r1060, %r1062;
	@%p438 bra 	$L__BB0_322;
$L__BB0_325:
	and.b32  	%r275, %r281, 7;
	setp.eq.s32 	%p439, %r275, 0;
	@%p439 bra 	$L__BB0_337;
	add.s32 	%r962, %r275, -1;
	setp.lt.u32 	%p440, %r962, 3;
	@%p440 bra 	$L__BB0_330;
	@%p1 bra 	$L__BB0_329;
	mad.lo.s32 	%r963, %r88, %r1062, %r91;
	shl.b32 	%r964, %r963, 2;
	mov.u32 	%r965, SLICE;
	add.s32 	%r966, %r965, %r964;
	ld.shared.f32 	%f576, [%r966];
	cvt.u64.u32 	%rd105, %r1062;
	add.s64 	%rd106, %rd6, %rd105;
	shl.b64 	%rd107, %rd106, 2;
	add.s64 	%rd108, %rd2, %rd107;
	st.global.f32 	[%rd108], %f576;
	add.s32 	%r967, %r966, %r100;
	ld.shared.f32 	%f577, [%r967];
	st.global.f32 	[%rd108+4], %f577;
	add.s32 	%r968, %r967, %r100;
	ld.shared.f32 	%f578, [%r968];
	st.global.f32 	[%rd108+8], %f578;
	add.s32 	%r969, %r968, %r100;
	ld.shared.f32 	%f579, [%r969];
	st.global.f32 	[%rd108+12], %f579;
$L__BB0_329:
	add.s32 	%r1062, %r1062, 4;
$L__BB0_330:
	and.b32  	%r970, %r281, 3;
	setp.eq.s32 	%p441, %r970, 0;
	@%p441 bra 	$L__BB0_337;
	setp.eq.s32 	%p442, %r970, 1;
	@%p442 bra 	$L__BB0_335;
	@%p1 bra 	$L__BB0_334;
	mad.lo.s32 	%r971, %r88, %r1062, %r91;
	shl.b32 	%r972, %r971, 2;
	mov.u32 	%r973, SLICE;
	add.s32 	%r974, %r973, %r972;
	ld.shared.f32 	%f580, [%r974];
	cvt.u64.u32 	%rd109, %r1062;
	add.s64 	%rd110, %rd6, %rd109;
	shl.b64 	%rd111, %rd110, 2;
	add.s64 	%rd112, %rd2, %rd111;
	st.global.f32 	[%rd112], %f580;
	add.s32 	%r975, %r974, %r100;
	ld.shared.f32 	%f581, [%r975];
	st.global.f32 	[%rd112+4], %f581;
$L__BB0_334:
	add.s32 	%r1062, %r1062, 2;
$L__BB0_335:
	@%p2 bra 	$L__BB0_337;
	mad.lo.s32 	%r976, %r88, %r1062, %r91;
	shl.b32 	%r977, %r976, 2;
	mov.u32 	%r978, SLICE;
	add.s32 	%r979, %r978, %r977;
	ld.shared.f32 	%f582, [%r979];
	cvt.u64.u32 	%rd113, %r1062;
	add.s64 	%rd114, %rd6, %rd113;
	shl.b64 	%rd115, %rd114, 2;
	add.s64 	%rd116, %rd2, %rd115;
	st.global.f32 	[%rd116], %f582;
$L__BB0_337:
	add.s32 	%r1019, %r1019, 1;
	setp.ne.s32 	%p443, %r1019, %r284;
	@%p443 bra 	$L__BB0_63;
$L__BB0_338:
	ret;

}


// ===== COMPILED SASS (sm_100) =====

	.target	sm_100

	.elftype	@"ET_EXEC"


//--------------------- .note.nv.tkinfo           --------------------------
	.section	.note.nv.tkinfo,"",@"SHT_NOTE"
	.sectionflags	@"SHF_NOTE_NV_TKINFO"
	.tkinfo
        /*0018*/ 	.word	0x00000002
        /*0030*/ 	.string	""
        /*0030*/ 	.string	"ptxas"
        /*0030*/ 	.string	"Cuda compilation tools, release 13.0, V13.0.88"
        /*0030*/ 	.string	"Build cuda_13.0.r13.0/compiler.36424714_0"
        /*0030*/ 	.string	"-arch sm_100 -m 64 "



//--------------------- .note.nv.cuinfo           --------------------------
	.section	.note.nv.cuinfo,"",@"SHT_NOTE"
	.sectionflags	@"SHF_NOTE_NV_CUINFO"
        /*0018*/ 	.short	0x0002
        /*001a*/ 	.short	0x0064
        /*001c*/ 	.short	0x0082
	.zero		2


//--------------------- .nv.info                  --------------------------
	.section	.nv.info,"",@"SHT_CUDA_INFO"
	.align	4


	//----- nvinfo : EIATTR_REGCOUNT
	.align		4
        /*0000*/ 	.byte	0x04, 0x2f
        /*0002*/ 	.short	(.L_2 - .L_1)
	.align		4
.L_1:
        /*0004*/ 	.word	index@(_Z10ISTOGRAMMAPfiPKfiiii)
        /*0008*/ 	.word	0x00000020


	//----- nvinfo : EIATTR_FRAME_SIZE
	.align		4
.L_2:
        /*000c*/ 	.byte	0x04, 0x11
        /*000e*/ 	.short	(.L_4 - .L_3)
	.align		4
.L_3:
        /*0010*/ 	.word	index@(_Z10ISTOGRAMMAPfiPKfiiii)
        /*0014*/ 	.word	0x00000000


	//----- nvinfo : EIATTR_MIN_STACK_SIZE
	.align		4
.L_4:
        /*0018*/ 	.byte	0x04, 0x12
        /*001a*/ 	.short	(.L_6 - .L_5)
	.align		4
.L_5:
        /*001c*/ 	.word	index@(_Z10ISTOGRAMMAPfiPKfiiii)
        /*0020*/ 	.word	0x00000000
.L_6:


//--------------------- .nv.compat                --------------------------
	.section	.nv.compat,"",@"SHT_CUDA_COMPAT_INFO"
	.align	4
        /*0000*/ 	.byte	0x02, 0x09, 0x00, 0x00, 0x02, 0x02, 0x01, 0x00, 0x02, 0x05, 0x05, 0x00, 0x03, 0x07, 0x01, 0x01
        /*0010*/ 	.byte	0x02, 0x03, 0x00, 0x00, 0x02, 0x06, 0x01, 0x00, 0x04, 0x0b, 0x08, 0x00, 0x09, 0x00, 0x00, 0x00
        /*0020*/ 	.byte	0x00, 0x00, 0x00, 0x00


//--------------------- .nv.info._Z10ISTOGRAMMAPfiPKfiiii --------------------------
	.section	.nv.info._Z10ISTOGRAMMAPfiPKfiiii,"",@"SHT_CUDA_INFO"
	.sectionflags	@""
	.align	4


	//----- nvinfo : EIATTR_CUDA_API_VERSION
	.align		4
        /*0000*/ 	.byte	0x04, 0x37
        /*0002*/ 	.short	(.L_8 - .L_7)
.L_7:
        /*0004*/ 	.word	0x00000082


	//----- nvinfo : EIATTR_KPARAM_INFO
	.align		4
.L_8:
        /*0008*/ 	.byte	0x04, 0x17
        /*000a*/ 	.short	(.L_10 - .L_9)
.L_9:
        /*000c*/ 	.word	0x00000000
        /*0010*/ 	.short	0x0006
        /*0012*/ 	.short	0x0024
        /*0014*/ 	.byte	0x00, 0xf0, 0x11, 0x00


	//----- nvinfo : EIATTR_KPARAM_INFO
	.align		4
.L_10:
        /*0018*/ 	.byte	0x04, 0x17
        /*001a*/ 	.short	(.L_12 - .L_11)
.L_11:
        /*001c*/ 	.word	0x00000000
        /*0020*/ 	.short	0x0005
        /*0022*/ 	.short	0x0020
        /*0024*/ 	.byte	0x00, 0xf0, 0x11, 0x00


	//----- nvinfo : EIATTR_KPARAM_INFO
	.align		4
.L_12:
        /*0028*/ 	.byte	0x04, 0x17
        /*002a*/ 	.short	(.L_14 - .L_13)
.L_13:
        /*002c*/ 	.word	0x00000000
        /*0030*/ 	.short	0x0004
        /*0032*/ 	.short	0x001c
        /*0034*/ 	.byte	0x00, 0xf0, 0x11, 0x00


	//----- nvinfo : EIATTR_KPARAM_INFO
	.align		4
.L_14:
        /*0038*/ 	.byte	0x04, 0x17
        /*003a*/ 	.short	(.L_16 - .L_15)
.L_15:
        /*003c*/ 	.word	0x00000000
        /*0040*/ 	.short	0x0003
        /*0042*/ 	.short	0x0018
        /*0044*/ 	.byte	0x00, 0xf0, 0x11, 0x00


	//----- nvinfo : EIATTR_KPARAM_INFO
	.align		4
.L_16:
        /*0048*/ 	.byte	0x04, 0x17
        /*004a*/ 	.short	(.L_18 - .L_17)
.L_17:
        /*004c*/ 	.word	0x00000000
        /*0050*/ 	.short	0x0002
        /*0052*/ 	.short	0x0010
        /*0054*/ 	.byte	0x00, 0xf5, 0x21, 0x00


	//----- nvinfo : EIATTR_KPARAM_INFO
	.align		4
.L_18:
        /*0058*/ 	.byte	0x04, 0x17
        /*005a*/ 	.short	(.L_20 - .L_19)
.L_19:
        /*005c*/ 	.word	0x00000000
        /*0060*/ 	.short	0x0001
        /*0062*/ 	.short	0x0008
        /*0064*/ 	.byte	0x00, 0xf0, 0x11, 0x00


	//----- nvinfo : EIATTR_KPARAM_INFO
	.align		4
.L_20:
        /*0068*/ 	.byte	0x04, 0x17
        /*006a*/ 	.short	(.L_22 - .L_21)
.L_21:
        /*006c*/ 	.word	0x00000000
        /*0070*/ 	.short	0x0000
        /*0072*/ 	.short	0x0000
        /*0074*/ 	.byte	0x00, 0xf5, 0x21, 0x00


	//----- nvinfo : EIATTR_SPARSE_MMA_MASK
	.align		4
.L_22:
        /*0078*/ 	.byte	0x03, 0x50
        /*007a*/ 	.short	0x0000


	//----- nvinfo : EIATTR_MAXREG_COUNT
	.align		4
        /*007c*/ 	.byte	0x03, 0x1b
        /*007e*/ 	.short	0x00ff


	//----- nvinfo : EIATTR_NUM_BARRIERS
	.align		4
        /*0080*/ 	.byte	0x02, 0x4c
        /*0082*/ 	.byte	0x01
	.zero		1


	//----- nvinfo : EIATTR_MERCURY_ISA_VERSION
	.align		4
        /*0084*/ 	.byte	0x03, 0x5f
        /*0086*/ 	.short	0x0101


	//----- nvinfo : EIATTR_VRC_CTA_INIT_COUNT
	.align		4
        /*0088*/ 	.byte	0x02, 0x4a
	.zero		1
	.zero		1


	//----- nvinfo : EIATTR_EXIT_INSTR_OFFSETS
	.align		4
        /*008c*/ 	.byte	0x04, 0x1c
        /*008e*/ 	.short	(.L_24 - .L_23)


	//   ....[0]....
.L_23:
        /*0090*/ 	.word	0x00004180


	//   ....[1]....
        /*0094*/ 	.word	0x00009250


	//----- nvinfo : EIATTR_CRS_STACK_SIZE
	.align		4
.L_24:
        /*0098*/ 	.byte	0x04, 0x1e
        /*009a*/ 	.short	(.L_26 - .L_25)
.L_25:
        /*009c*/ 	.word	0x00000000


	//----- nvinfo : EIATTR_CBANK_PARAM_SIZE
	.align		4
.L_26:
        /*00a0*/ 	.byte	0x03, 0x19
        /*00a2*/ 	.short	0x0028


	//----- nvinfo : EIATTR_PARAM_CBANK
	.align		4
        /*00a4*/ 	.byte	0x04, 0x0a
        /*00a6*/ 	.short	(.L_28 - .L_27)
	.align		4
.L_27:
        /*00a8*/ 	.word	index@(.nv.constant0._Z10ISTOGRAMMAPfiPKfiiii)
        /*00ac*/ 	.short	0x0380
        /*00ae*/ 	.short	0x0028


	//----- nvinfo : EIATTR_SW_WAR
	.align		4
.L_28:
        /*00b0*/ 	.byte	0x04, 0x36
        /*00b2*/ 	.short	(.L_30 - .L_29)
.L_29:
        /*00b4*/ 	.word	0x00000008
.L_30:


//--------------------- .nv.callgraph             --------------------------
	.section	.nv.callgraph,"",@"SHT_CUDA_CALLGRAPH"
	.align	4
	.sectionentsize	8
	.align		4
        /*0000*/ 	.word	0x00000000
	.align		4
        /*0004*/ 	.word	0xffffffff
	.align		4
        /*0008*/ 	.word	0x00000000
	.align		4
        /*000c*/ 	.word	0xfffffffe
	.align		4
        /*0010*/ 	.word	0x00000000
	.align		4
        /*0014*/ 	.word	0xfffffffd
	.align		4
        /*0018*/ 	.word	0x00000000
	.align		4
        /*001c*/ 	.word	0xfffffffc


//--------------------- .nv.constant3             --------------------------
	.section	.nv.constant3,"a",@progbits
	.align	4
.nv.constant3:
	.type		bins_limits,@object
	.size		bins_limits,(.L_0 - bins_limits)
bins_limits:
	.zero		164
.L_0:


//--------------------- .text._Z10ISTOGRAMMAPfiPKfiiii --------------------------
	.section	.text._Z10ISTOGRAMMAPfiPKfiiii,"ax",@progbits
	.align	128
        .global         _Z10ISTOGRAMMAPfiPKfiiii
        .type           _Z10ISTOGRAMMAPfiPKfiiii,@function
        .size           _Z10ISTOGRAMMAPfiPKfiiii,(.L_x_200 - _Z10ISTOGRAMMAPfiPKfiiii)
        .other          _Z10ISTOGRAMMAPfiPKfiiii,@"STO_CUDA_ENTRY STV_DEFAULT"
_Z10ISTOGRAMMAPfiPKfiiii:
.text._Z10ISTOGRAMMAPfiPKfiiii:
[----:B------:R-:W-:Y:S08]  /*0000*/  LDC R1, c[0x0][0x37c] ;  /* 0x0000df00ff017b82 */ /* 0x000ff00000000800 */
[----:B------:R-:W0:Y:S01]  /*0010*/  LDC R9, c[0x0][0x388] ;  /* 0x0000e200ff097b82 */ /* 0x000e220000000800 */
[----:B------:R-:W1:Y:S01]  /*0020*/  S2R R7, SR_TID.X ;  /* 0x0000000000077919 */ /* 0x000e620000002100 */
[----:B------:R-:W2:Y:S01]  /*0030*/  LDCU UR14, c[0x0][0x364] ;  /* 0x00006c80ff0e77ac */ /* 0x000ea20008000800 */
[----:B------:R-:W1:Y:S01]  /*0040*/  S2R R5, SR_TID.Y ;  /* 0x0000000000057919 */ /* 0x000e620000002200 */
[----:B------:R-:W3:Y:S04]  /*0050*/  LDCU UR10, c[0x0][0x3a4] ;  /* 0x00007480ff0a77ac */ /* 0x000ee80008000800 */
[----:B------:R-:W4:Y:S08]  /*0060*/  S2UR UR5, SR_CTAID.Y ;  /* 0x00000000000579c3 */ /* 0x000f300000002600 */
[----:B------:R-:W5:Y:S08]  /*0070*/  LDC R0, c[0x0][0x360] ;  /* 0x0000d800ff007b82 */ /* 0x000f700000000800 */
[----:B------:R-:W1:Y:S01]  /*0080*/  S2UR UR4, SR_CTAID.X ;  /* 0x00000000000479c3 */ /* 0x000e620000002500 */
[----:B0-----:R-:W-:Y:S01]  /*0090*/  ISETP.GE.AND P0, PT, R9, 0x1, PT ;  /* 0x000000010900780c */ /* 0x001fe20003f06270 */
[----:B---3--:R-:W-:-:S04]  /*00a0*/  USHF.L.U32 UR15, UR10, 0x1, URZ ;  /* 0x000000010a0f7899 */ /* 0x008fc800080006ff */
[----:B--2---:R-:W-:Y:S02]  /*00b0*/  UIADD3 UR8, UPT, UPT, UR15, UR14, URZ ;  /* 0x0000000e0f087290 */ /* 0x004fe4000fffe0ff */
[----:B----4-:R-:W-:Y:S01]  /*00c0*/  UIMAD UR5, UR14, UR5, URZ ;  /* 0x000000050e0572a4 */ /* 0x010fe2000f8e02ff */
[C---:B-----5:R-:W-:Y:S02]  /*00d0*/  VIADD R25, R0.reuse, UR15 ;  /* 0x0000000f00197c36 */ /* 0x060fe40008000000 */
[C---:B-1----:R-:W-:Y:S02]  /*00e0*/  IMAD R22, R0.reuse, R5, R7 ;  /* 0x0000000500167224 */ /* 0x042fe400078e0207 */
[----:B------:R-:W-:Y:S01]  /*00f0*/  IMAD R23, R0, UR4, RZ ;  /* 0x0000000400177c24 */ /* 0x000fe2000f8e02ff */
[----:B------:R-:W-:Y:S06]  /*0100*/  @!P0 BRA `(.L_x_0) ;  /* 0x00000004001c8947 */ /* 0x000fec0003800000 */
[C---:B------:R-:W-:Y:S01]  /*0110*/  VIADD R2, R9.reuse, 0xffffffff ;  /* 0xffffffff09027836 */ /* 0x040fe20000000000 */
[----:B------:R-:W-:Y:S01]  /*0120*/  LOP3.LUT R8, R9, 0x7, RZ, 0xc0, !PT ;  /* 0x0000000709087812 */ /* 0x000fe200078ec0ff */
[----:B------:R-:W-:Y:S02]  /*0130*/  IMAD R3, R25, UR8, R22 ;  /* 0x0000000819037c24 */ /* 0x000fe4000f8e0216 */
[----:B------:R-:W-:Y:S01]  /*0140*/  IMAD.MOV.U32 R4, RZ, RZ, RZ ;  /* 0x000000ffff047224 */ /* 0x000fe200078e00ff */
[----:B------:R-:W-:Y:S01]  /*0150*/  ISETP.GE.U32.AND P0, PT, R2, 0x7, PT ;  /* 0x000000070200780c */ /* 0x000fe20003f06070 */
[----:B------:R-:W-:Y:S01]  /*0160*/  IMAD R2, R0, UR14, RZ ;  /* 0x0000000e00027c24 */ /* 0x000fe2000f8e02ff */
[----:B------:R-:W-:-:S11]  /*0170*/  ISETP.NE.AND P1, PT, R8, RZ, PT ;  /* 0x000000ff0800720c */ /* 0x000fd60003f25270 */
[----:B------:R-:W-:Y:S05]  /*0180*/  @!P0 BRA `(.L_x_1) ;  /* 0x0000000000648947 */ /* 0x000fea0003800000 */
[----:B------:R-:W0:Y:S01]  /*0190*/  S2UR UR6, SR_CgaCtaId ;  /* 0x00000000000679c3 */ /* 0x000e220000008800 */
[----:B------:R-:W-:Y:S01]  /*01a0*/  UMOV UR4, 0x400 ;  /* 0x0000040000047882 */ /* 0x000fe20000000000 */
[----:B------:R-:W-:Y:S01]  /*01b0*/  LOP3.LUT R4, R9, 0x7ffffff8, RZ, 0xc0, !PT ;  /* 0x7ffffff809047812 */ /* 0x000fe200078ec0ff */
[----:B0-----:R-:W-:-:S03]  /*01c0*/  ULEA UR6, UR6, UR4, 0x18 ;  /* 0x0000000406067291 */ /* 0x001fc6000f8ec0ff */
[----:B------:R-:W-:-:S09]  /*01d0*/  UMOV UR4, URZ ;  /* 0x000000ff00047c82 */ /* 0x000fd20008000000 */
.L_x_2:
[----:B0-----:R-:W-:Y:S01]  /*01e0*/  IMAD R6, R2, UR4, R3 ;  /* 0x0000000402067c24 */ /* 0x001fe2000f8e0203 */
[----:B------:R-:W-:-:S04]  /*01f0*/  UIADD3 UR4, UPT, UPT, UR4, 0x8, URZ ;  /* 0x0000000804047890 */ /* 0x000fc8000fffe0ff */
[----:B------:R-:W-:Y:S02]  /*0200*/  LEA R11, R6, UR6, 0x2 ;  /* 0x00000006060b7c11 */ /* 0x000fe4000f8e10ff */
[----:B------:R-:W-:-:S03]  /*0210*/  ISETP.NE.AND P0, PT, R4, UR4, PT ;  /* 0x0000000404007c0c */ /* 0x000fc6000bf05270 */
[C---:B------:R-:W-:Y:S01]  /*0220*/  IMAD R13, R2.reuse, 0x4, R11 ;  /* 0x00000004020d7824 */ /* 0x040fe200078e020b */
[----:B------:R0:W-:Y:S03]  /*0230*/  STS [R11], RZ ;  /* 0x000000ff0b007388 */ /* 0x0001e60000000800 */
[C---:B------:R-:W-:Y:S01]  /*0240*/  IMAD R15, R2.reuse, 0x4, R13 ;  /* 0x00000004020f7824 */ /* 0x040fe200078e020d */
[----:B------:R0:W-:Y:S03]  /*0250*/  STS [R13], RZ ;  /* 0x000000ff0d007388 */ /* 0x0001e60000000800 */
[C---:B------:R-:W-:Y:S01]  /*0260*/  IMAD R17, R2.reuse, 0x4, R15 ;  /* 0x0000000402117824 */ /* 0x040fe200078e020f */
[----:B------:R0:W-:Y:S03]  /*0270*/  STS [R15], RZ ;  /* 0x000000ff0f007388 */ /* 0x0001e60000000800 */
[C---:B------:R-:W-:Y:S01]  /*0280*/  IMAD R19, R2.reuse, 0x4, R17 ;  /* 0x0000000402137824 */ /* 0x040fe200078e0211 */
[----:B------:R0:W-:Y:S03]  /*0290*/  STS [R17], RZ ;  /* 0x000000ff11007388 */ /* 0x0001e60000000800 */
[C---:B------:R-:W-:Y:S01]  /*02a0*/  IMAD R21, R2.reuse, 0x4, R19 ;  /* 0x0000000402157824 */ /* 0x040fe200078e0213 */
[----:B------:R0:W-:Y:S04]  /*02b0*/  STS [R19], RZ ;  /* 0x000000ff13007388 */ /* 0x0001e80000000800 */
[C---:B------:R-:W-:Y:S01]  /*02c0*/  LEA R27, R2.reuse, R21, 0x2 ;  /* 0x00000015021b7211 */ /* 0x040fe200078e10ff */
[----:B------:R0:W-:Y:S04]  /*02d0*/  STS [R21], RZ ;  /* 0x000000ff15007388 */ /* 0x0001e80000000800 */
[----:B------:R-:W-:Y:S01]  /*02e0*/  IMAD R6, R2, 0x4, R27 ;  /* 0x0000000402067824 */ /* 0x000fe200078e021b */
[----:B------:R0:W-:Y:S04]  /*02f0*/  STS [R27], RZ ;  /* 0x000000ff1b007388 */ /* 0x0001e80000000800 */
[----:B------:R0:W-:Y:S01]  /*0300*/  STS [R6], RZ ;  /* 0x000000ff06007388 */ /* 0x0001e20000000800 */
[----:B------:R-:W-:Y:S05]  /*0310*/  @P0 BRA `(.L_x_2) ;  /* 0xfffffffc00b00947 */ /* 0x000fea000383ffff */
.L_x_1:
[----:B------:R-:W-:Y:S05]  /*0320*/  @!P1 BRA `(.L_x_0) ;  /* 0x0000000000949947 */ /* 0x000fea0003800000 */
[----:B------:R-:W-:Y:S02]  /*0330*/  ISETP.GE.U32.AND P0, PT, R8, 0x4, PT ;  /* 0x000000040800780c */ /* 0x000fe40003f06070 */
[----:B------:R-:W-:-:S04]  /*0340*/  LOP3.LUT R10, R9, 0x3, RZ, 0xc0, !PT ;  /* 0x00000003090a7812 */ /* 0x000fc800078ec0ff */
[----:B------:R-:W-:-:S07]  /*0350*/  ISETP.NE.AND P1, PT, R10, RZ, PT ;  /* 0x000000ff0a00720c */ /* 0x000fce0003f25270 */
[----:B------:R-:W-:Y:S06]  /*0360*/  @!P0 BRA `(.L_x_3) ;  /* 0x0000000000348947 */ /* 0x000fec0003800000 */
[----:B------:R-:W1:Y:S01]  /*0370*/  S2UR UR6, SR_CgaCtaId ;  /* 0x00000000000679c3 */ /* 0x000e620000008800 */
[----:B------:R-:W-:Y:S01]  /*0380*/  UMOV UR4, 0x400 ;  /* 0x0000040000047882 */ /* 0x000fe20000000000 */
[----:B0-----:R-:W-:Y:S02]  /*0390*/  IMAD R6, R2, R4, R3 ;  /* 0x0000000402067224 */ /* 0x001fe400078e0203 */
[----:B------:R-:W-:Y:S01]  /*03a0*/  VIADD R4, R4, 0x4 ;  /* 0x0000000404047836 */ /* 0x000fe20000000000 */
[----:B-1----:R-:W-:-:S06]  /*03b0*/  ULEA UR4, UR6, UR4, 0x18 ;  /* 0x0000000406047291 */ /* 0x002fcc000f8ec0ff */
[----:B------:R-:W-:-:S05]  /*03c0*/  LEA R11, R6, UR4, 0x2 ;  /* 0x00000004060b7c11 */ /* 0x000fca000f8e10ff */
[C---:B------:R-:W-:Y:S01]  /*03d0*/  IMAD R13, R2.reuse, 0x4, R11 ;  /* 0x00000004020d7824 */ /* 0x040fe200078e020b */
[----:B------:R1:W-:Y:S03]  /*03e0*/  STS [R11], RZ ;  /* 0x000000ff0b007388 */ /* 0x0003e60000000800 */
[C---:B------:R-:W-:Y:S01]  /*03f0*/  IMAD R15, R2.reuse, 0x4, R13 ;  /* 0x00000004020f7824 */ /* 0x040fe200078e020d */
[----:B------:R1:W-:Y:S03]  /*0400*/  STS [R13], RZ ;  /* 0x000000ff0d007388 */ /* 0x0003e60000000800 */
[----:B------:R-:W-:Y:S01]  /*0410*/  IMAD R6, R2, 0x4, R15 ;  /* 0x0000000402067824 */ /* 0x000fe200078e020f */
[----:B------:R1:W-:Y:S04]  /*0420*/  STS [R15], RZ ;  /* 0x000000ff0f007388 */ /* 0x0003e80000000800 */
[----:B------:R1:W-:Y:S02]  /*0430*/  STS [R6], RZ ;  /* 0x000000ff06007388 */ /* 0x0003e40000000800 */
.L_x_3:
[----:B------:R-:W-:Y:S05]  /*0440*/  @!P1 BRA `(.L_x_0) ;  /* 0x00000000004c9947 */ /* 0x000fea0003800000 */
[----:B01----:R-:W-:Y:S02]  /*0450*/  LOP3.LUT R6, R9, 0x1, RZ, 0xc0, !PT ;  /* 0x0000000109067812 */ /* 0x003fe400078ec0ff */
[----:B------:R-:W-:Y:S02]  /*0460*/  ISETP.NE.AND P0, PT, R10, 0x1, PT ;  /* 0x000000010a00780c */ /* 0x000fe40003f05270 */
[----:B------:R-:W-:-:S13]  /*0470*/  ISETP.NE.U32.AND P1, PT, R6, 0x1, PT ;  /* 0x000000010600780c */ /* 0x000fda0003f25070 */
[----:B------:R-:W0:Y:S01]  /*0480*/  @!P1 S2R R13, SR_CgaCtaId ;  /* 0x00000000000d9919 */ /* 0x000e220000008800 */
[----:B------:R-:W-:Y:S01]  /*0490*/  @!P1 MOV R8, 0x400 ;  /* 0x0000040000089802 */ /* 0x000fe20000000f00 */
[----:B------:R-:W-:Y:S06]  /*04a0*/  @!P0 BRA `(.L_x_4) ;  /* 0x0000000000248947 */ /* 0x000fec0003800000 */
[----:B------:R-:W1:Y:S01]  /*04b0*/  S2UR UR6, SR_CgaCtaId ;  /* 0x00000000000679c3 */ /* 0x000e620000008800 */
[----:B------:R-:W-:Y:S01]  /*04c0*/  UMOV UR4, 0x400 ;  /* 0x0000040000047882 */ /* 0x000fe20000000000 */
[----:B------:R-:W-:Y:S02]  /*04d0*/  IMAD R6, R2, R4, R3 ;  /* 0x0000000402067224 */ /* 0x000fe400078e0203 */
[----:B------:R-:W-:Y:S01]  /*04e0*/  VIADD R4, R4, 0x2 ;  /* 0x0000000204047836 */ /* 0x000fe20000000000 */
[----:B-1----:R-:W-:-:S06]  /*04f0*/  ULEA UR4, UR6, UR4, 0x18 ;  /* 0x0000000406047291 */ /* 0x002fcc000f8ec0ff */
[----:B------:R-:W-:-:S05]  /*0500*/  LEA R11, R6, UR4, 0x2 ;  /* 0x00000004060b7c11 */ /* 0x000fca000f8e10ff */
[----:B------:R-:W-:Y:S01]  /*0510*/  IMAD R6, R2, 0x4, R11 ;  /* 0x0000000402067824 */ /* 0x000fe200078e020b */
[----:B------:R1:W-:Y:S04]  /*0520*/  STS [R11], RZ ;  /* 0x000000ff0b007388 */ /* 0x0003e80000000800 */
[----:B------:R1:W-:Y:S02]  /*0530*/  STS [R6], RZ ;  /* 0x000000ff06007388 */ /* 0x0003e40000000800 */
.L_x_4:
[----:B0-----:R-:W-:Y:S01]  /*0540*/  @!P1 LEA R13, R13, R8, 0x18 ;  /* 0x000000080d0d9211 */ /* 0x001fe200078ec0ff */
[----:B------:R-:W-:-:S04]  /*0550*/  @!P1 IMAD R2, R2, R4, R3 ;  /* 0x0000000402029224 */ /* 0x000fc800078e0203 */
[----:B------:R-:W-:-:S05]  /*0560*/  @!P1 IMAD R2, R2, 0x4, R13 ;  /* 0x0000000402029824 */ /* 0x000fca00078e020d */
[----:B------:R2:W-:Y:S02]  /*0570*/  @!P1 STS [R2], RZ ;  /* 0x000000ff02009388 */ /* 0x0005e40000000800 */
.L_x_0:
[----:B------:R-:W3:Y:S01]  /*0580*/  S2UR UR7, SR_CgaCtaId ;  /* 0x00000000000779c3 */ /* 0x000ee20000008800 */
[----:B------:R-:W-:Y:S01]  /*0590*/  UISETP.GE.AND UP0, UPT, UR15, URZ, UPT ;  /* 0x000000ff0f00728c */ /* 0x000fe2000bf06270 */
[----:B------:R-:W-:Y:S01]  /*05a0*/  UMOV UR4, 0x400 ;  /* 0x0000040000047882 */ /* 0x000fe20000000000 */
[----:B------:R-:W-:Y:S02]  /*05b0*/  UIADD3 UR6, UPT, UPT, -UR10, URZ, URZ ;  /* 0x000000ff0a067290 */ /* 0x000fe4000fffe1ff */
[----:B---3--:R-:W-:-:S06]  /*05c0*/  ULEA UR4, UR7, UR4, 0x18 ;  /* 0x0000000407047291 */ /* 0x008fcc000f8ec0ff */
[----:B01----:R-:W-:Y:S01]  /*05d0*/  LEA R13, R22, UR4, 0x2 ;  /* 0x00000004160d7c11 */ /* 0x003fe2000f8e10ff */
[----:B------:R-:W-:Y:S06]  /*05e0*/  BRA.U !UP0, `(.L_x_5) ;  /* 0x0000001108dc7547 */ /* 0x000fec000b800000 */
[----:B--2---:R-:W-:Y:S01]  /*05f0*/  IMAD R2, R0, UR14, RZ ;  /* 0x0000000e00027c24 */ /* 0x004fe2000f8e02ff */
[----:B------:R-:W-:Y:S01]  /*0600*/  UIADD3 UR4, UPT, UPT, UR15, 0x1, URZ ;  /* 0x000000010f047890 */ /* 0x000fe2000fffe0ff */
[----:B------:R-:W-:Y:S02]  /*0610*/  IMAD R3, R25, UR8, RZ ;  /* 0x0000000819037c24 */ /* 0x000fe4000f8e02ff */
[----:B------:R-:W0:Y:S01]  /*0620*/  I2F.U32.RP R8, R2 ;  /* 0x0000000200087306 */ /* 0x000e220000209000 */
[--C-:B------:R-:W-:Y:S01]  /*0630*/  IMAD.IADD R4, R22, 0x1, R2.reuse ;  /* 0x0000000116047824 */ /* 0x100fe200078e0202 */
[----:B------:R-:W-:Y:S01]  /*0640*/  ISETP.NE.U32.AND P2, PT, R2, RZ, PT ;  /* 0x000000ff0200720c */ /* 0x000fe20003f45070 */
[----:B------:R-:W-:Y:S01]  /*0650*/  IMAD.MOV R17, RZ, RZ, -R2 ;  /* 0x000000ffff117224 */ /* 0x000fe200078e0a02 */
[----:B------:R-:W-:Y:S01]  /*0660*/  ULOP3.LUT UR7, UR4, 0x7ffffffc, URZ, 0xc0, !UPT ;  /* 0x7ffffffc04077892 */ /* 0x000fe2000f8ec0ff */
[----:B------:R-:W-:Y:S01]  /*0670*/  VIADD R5, R5, UR10 ;  /* 0x0000000a05057c36 */ /* 0x000fe20008000000 */
[----:B------:R-:W-:Y:S01]  /*0680*/  ISETP.GE.AND P0, PT, R4, R3, PT ;  /* 0x000000030400720c */ /* 0x000fe20003f06270 */
[----:B------:R-:W-:Y:S01]  /*0690*/  VIADD R7, R7, UR10 ;  /* 0x0000000a07077c36 */ /* 0x000fe20008000000 */
[----:B------:R-:W-:Y:S01]  /*06a0*/  VIMNMX R15, PT, PT, R3, R4, !PT ;  /* 0x00000004030f7248 */ /* 0x000fe20007fe0100 */
[----:B------:R-:W-:Y:S01]  /*06b0*/  UMOV UR4, URZ ;  /* 0x000000ff00047c82 */ /* 0x000fe20008000000 */
[----:B------:R-:W-:-:S04]  /*06c0*/  SEL R6, RZ, 0x1, P0 ;  /* 0x00000001ff067807 */ /* 0x000fc80000000000 */
[----:B------:R-:W-:Y:S01]  /*06d0*/  IADD3 R15, PT, PT, R15, -R4, -R6 ;  /* 0x800000040f0f7210 */ /* 0x000fe20007ffe806 */
[----:B0-----:R-:W0:Y:S02]  /*06e0*/  MUFU.RCP R8, R8 ;  /* 0x0000000800087308 */ /* 0x001e240000001000 */
[----:B0-----:R-:W-:-:S06]  /*06f0*/  IADD3 R10, PT, PT, R8, 0xffffffe, RZ ;  /* 0x0ffffffe080a7810 */ /* 0x001fcc0007ffe0ff */
[----:B------:R0:W1:Y:S02]  /*0700*/  F2I.FTZ.U32.TRUNC.NTZ R11, R10 ;  /* 0x0000000a000b7305 */ /* 0x000064000021f000 */
[----:B0-----:R-:W-:Y:S02]  /*0710*/  IMAD.MOV.U32 R10, RZ, RZ, RZ ;  /* 0x000000ffff0a7224 */ /* 0x001fe400078e00ff */
[----:B-1----:R-:W-:-:S04]  /*0720*/  IMAD R17, R17, R11, RZ ;  /* 0x0000000b11117224 */ /* 0x002fc800078e02ff */
[----:B------:R-:W-:-:S06]  /*0730*/  IMAD.HI.U32 R8, R11, R17, R10 ;  /* 0x000000110b087227 */ /* 0x000fcc00078e000a */
[----:B------:R-:W-:-:S04]  /*0740*/  IMAD.HI.U32 R11, R8, R15, RZ ;  /* 0x0000000f080b7227 */ /* 0x000fc800078e00ff */
[----:B------:R-:W-:-:S04]  /*0750*/  IMAD.MOV R8, RZ, RZ, -R11 ;  /* 0x000000ffff087224 */ /* 0x000fc800078e0a0b */
[----:B------:R-:W-:Y:S02]  /*0760*/  IMAD R15, R2, R8, R15 ;  /* 0x00000008020f7224 */ /* 0x000fe400078e020f */
[----:B------:R-:W-:Y:S01]  /*0770*/  VIADD R8, R9, 0x1 ;  /* 0x0000000109087836 */ /* 0x000fe20000000000 */
[----:B------:R-:W-:Y:S02]  /*0780*/  I2FP.F32.S32 R9, R9 ;  /* 0x0000000900097245 */ /* 0x000fe40000201400 */
[----:B------:R-:W-:Y:S02]  /*0790*/  ISETP.GE.U32.AND P0, PT, R15, R2, PT ;  /* 0x000000020f00720c */ /* 0x000fe40003f06070 */
[C---:B------:R-:W-:Y:S02]  /*07a0*/  LOP3.LUT R10, R8.reuse, 0x7, RZ, 0xc0, !PT ;  /* 0x00000007080a7812 */ /* 0x040fe400078ec0ff */
[----:B------:R-:W-:-:S09]  /*07b0*/  LOP3.LUT R12, R8, 0xfffffff8, RZ, 0xc0, !PT ;  /* 0xfffffff8080c7812 */ /* 0x000fd200078ec0ff */
[----:B------:R-:W-:Y:S02]  /*07c0*/  @P0 IMAD.IADD R15, R15, 0x1, -R2 ;  /* 0x000000010f0f0824 */ /* 0x000fe400078e0a02 */
[----:B------:R-:W-:-:S03]  /*07d0*/  @P0 VIADD R11, R11, 0x1 ;  /* 0x000000010b0b0836 */ /* 0x000fc60000000000 */
[----:B------:R-:W-:-:S13]  /*07e0*/  ISETP.GE.U32.AND P1, PT, R15, R2, PT ;  /* 0x000000020f00720c */ /* 0x000fda0003f26070 */
[----:B------:R-:W-:Y:S01]  /*07f0*/  @P1 VIADD R11, R11, 0x1 ;  /* 0x000000010b0b1836 */ /* 0x000fe20000000000 */
[----:B------:R-:W-:-:S04]  /*0800*/  @!P2 LOP3.LUT R11, RZ, R2, RZ, 0x33, !PT ;  /* 0x00000002ff0ba212 */ /* 0x000fc800078e33ff */
[----:B------:R-:W-:Y:S01]  /*0810*/  IADD3 R6, PT, PT, R6, R11, RZ ;  /* 0x0000000b06067210 */ /* 0x000fe20007ffe0ff */
[----:B------:R-:W-:Y:S02]  /*0820*/  IMAD R11, R2, 0x4, R13 ;  /* 0x00000004020b7824 */ /* 0x000fe400078e020d */
[----:B------:R-:W-:-:S07]  /*0830*/  IMAD.IADD R13, R22, 0x1, R3 ;  /* 0x00000001160d7824 */ /* 0x000fce00078e0203 */
.L_x_31:
[----:B------:R-:W-:Y:S01]  /*0840*/  ISETP.GE.AND P0, PT, R22, R3, PT ;  /* 0x000000031600720c */ /* 0x000fe20003f06270 */
[----:B------:R-:W-:Y:S01]  /*0850*/  UMOV UR8, UR4 ;  /* 0x0000000400087c82 */ /* 0x000fe20008000000 */
[----:B------:R-:W-:Y:S01]  /*0860*/  UIADD3 UR4, UPT, UPT, UR4, 0x1, URZ ;  /* 0x0000000104047890 */ /* 0x000fe2000fffe0ff */
[----:B------:R-:W-:Y:S01]  /*0870*/  BSSY.RECONVERGENT B0, `(.L_x_6) ;  /* 0x0000082000007945 */ /* 0x000fe20003800200 */
[----:B------:R-:W-:-:S09]  /*0880*/  UISETP.NE.AND UP0, UPT, UR8, UR15, UPT ;  /* 0x0000000f0800728c */ /* 0x000fd2000bf05270 */
[----:B0123--:R-:W-:Y:S05]  /*0890*/  @P0 BRA `(.L_x_7) ;  /* 0x0000000400fc0947 */ /* 0x00ffea0003800000 */
[----:B------:R-:W0:Y:S02]  /*08a0*/  LDCU UR8, c[0x0][0x388] ;  /* 0x00007100ff0877ac */ /* 0x000e240008000800 */
[----:B0-----:R-:W-:-:S09]  /*08b0*/  UISETP.GE.AND UP1, UPT, UR8, URZ, UPT ;  /* 0x000000ff0800728c */ /* 0x001fd2000bf26270 */
[----:B------:R-:W-:Y:S05]  /*08c0*/  BRA.U !UP1, `(.L_x_8) ;  /* 0x0000000509587547 */ /* 0x000fea000b800000 */
[----:B------:R-:W-:-:S07]  /*08d0*/  IMAD.MOV.U32 R20, RZ, RZ, R22 ;  /* 0x000000ffff147224 */ /* 0x000fce00078e0016 */
.L_x_14:
[----:B------:R-:W0:Y:S01]  /*08e0*/  LDC R24, c[0x0][0x388] ;  /* 0x0000e200ff187b82 */ /* 0x000e220000000800 */
[----:B------:R-:W-:Y:S02]  /*08f0*/  IMAD.MOV.U32 R21, RZ, RZ, -0x40800000 ;  /* 0xbf800000ff157424 */ /* 0x000fe400078e00ff */
[----:B------:R-:W-:Y:S01]  /*0900*/  IMAD.MOV.U32 R18, RZ, RZ, RZ ;  /* 0x000000ffff127224 */ /* 0x000fe200078e00ff */
[----:B0-----:R-:W-:-:S13]  /*0910*/  ISETP.GE.U32.AND P0, PT, R24, 0x7, PT ;  /* 0x000000071800780c */ /* 0x001fda0003f06070 */
[----:B------:R-:W-:Y:S05]  /*0920*/  @!P0 BRA `(.L_x_9) ;  /* 0x0000000000888947 */ /* 0x000fea0003800000 */
[----:B------:R-:W-:Y:S02]  /*0930*/  HFMA2 R27, -RZ, RZ, 0, 0 ;  /* 0x00000000ff1b7431 */ /* 0x000fe400000001ff */
[----:B------:R-:W-:-:S07]  /*0940*/  IMAD.MOV.U32 R21, RZ, RZ, -0x40800000 ;  /* 0xbf800000ff157424 */ /* 0x000fce00078e00ff */
.L_x_10:
[----:B------:R-:W-:-:S04]  /*0950*/  IMAD.SHL.U32 R26, R27, 0x4, RZ ;  /* 0x000000041b1a7824 */ /* 0x000fc800078e00ff */
[----:B------:R-:W0:Y:S08]  /*0960*/  LDC.64 R18, c[0x3][R26] ;  /* 0x00c000001a127b82 */ /* 0x000e300000000a00 */
[----:B------:R-:W1:Y:S08]  /*0970*/  LDC.64 R14, c[0x3][R26+0x8] ;  /* 0x00c002001a0e7b82 */ /* 0x000e700000000a00 */
[----:B------:R-:W2:Y:S01]  /*0980*/  LDC.64 R16, c[0x3][R26+0x10] ;  /* 0x00c004001a107b82 */ /* 0x000ea20000000a00 */
[----:B0-----:R-:W-:-:S02]  /*0990*/  FSETP.GTU.AND P0, PT, R18, RZ, PT ;  /* 0x000000ff1200720b */ /* 0x001fc40003f0c000 */
[----:B------:R-:W-:-:S05]  /*09a0*/  FSETP.GTU.AND P1, PT, R19, RZ, PT ;  /* 0x000000ff1300720b */ /* 0x000fca0003f2c000 */
[----:B------:R-:W0:Y:S01]  /*09b0*/  LDC.64 R18, c[0x3][R26+0x18] ;  /* 0x00c006001a127b82 */ /* 0x000e220000000a00 */
[----:B-1----:R-:W-:Y:S01]  /*09c0*/  FSETP.GTU.AND P2, PT, R14, RZ, PT ;  /* 0x000000ff0e00720b */ /* 0x002fe20003f4c000 */
[----:B------:R-:W-:Y:S01]  /*09d0*/  VIADD R14, R27, 0x1 ;  /* 0x000000011b0e7836 */ /* 0x000fe20000000000 */
[----:B------:R-:W-:Y:S01]  /*09e0*/  FSETP.GTU.AND P3, PT, R15, RZ, PT ;  /* 0x000000ff0f00720b */ /* 0x000fe20003f6c000 */
[C---:B------:R-:W-:Y:S02]  /*09f0*/  VIADD R15, R27.reuse, 0x7 ;  /* 0x000000071b0f7836 */ /* 0x040fe40000000000 */
[----:B------:R-:W-:Y:S02]  /*0a00*/  @!P0 I2FP.F32.U32 R21, R27 ;  /* 0x0000001b00158245 */ /* 0x000fe40000201000 */
[----:B------:R-:W-:Y:S01]  /*0a10*/  @!P1 I2FP.F32.U32 R21, R14 ;  /* 0x0000000e00159245 */ /* 0x000fe20000201000 */
[----:B------:R-:W-:Y:S01]  /*0a20*/  VIADD R14, R27, 0x2 ;  /* 0x000000021b0e7836 */ /* 0x000fe20000000000 */
[----:B--2---:R-:W-:-:S02]  /*0a30*/  FSETP.GTU.AND P0, PT, R16, RZ, PT ;  /* 0x000000ff1000720b */ /* 0x004fc40003f0c000 */
[----:B------:R-:W-:Y:S02]  /*0a40*/  FSETP.GTU.AND P1, PT, R17, RZ, PT ;  /* 0x000000ff1100720b */ /* 0x000fe40003f2c000 */
[----:B------:R-:W-:Y:S01]  /*0a50*/  @!P2 I2FP.F32.U32 R21, R14 ;  /* 0x0000000e0015a245 */ /* 0x000fe20000201000 */
[----:B------:R-:W-:-:S05]  /*0a60*/  VIADD R14, R27, 0x3 ;  /* 0x000000031b0e7836 */ /* 0x000fca0000000000 */
[----:B------:R-:W-:Y:S01]  /*0a70*/  @!P3 I2FP.F32.U32 R21, R14 ;  /* 0x0000000e0015b245 */ /* 0x000fe20000201000 */
[----:B------:R-:W-:Y:S01]  /*0a80*/  VIADD R14, R27, 0x4 ;  /* 0x000000041b0e7836 */ /* 0x000fe20000000000 */
[----:B0-----:R-:W-:Y:S02]  /*0a90*/  FSETP.GTU.AND P2, PT, R18, RZ, PT ;  /* 0x000000ff1200720b */ /* 0x001fe40003f4c000 */
[----:B------:R-:W-:Y:S02]  /*0aa0*/  FSETP.GTU.AND P3, PT, R19, RZ, PT ;  /* 0x000000ff1300720b */ /* 0x000fe40003f6c000 */
[----:B------:R-:W-:Y:S01]  /*0ab0*/  @!P0 I2FP.F32.U32 R21, R14 ;  /* 0x0000000e00158245 */ /* 0x000fe20000201000 */
[----:B------:R-:W-:-:S05]  /*0ac0*/  VIADD R14, R27, 0x5 ;  /* 0x000000051b0e7836 */ /* 0x000fca0000000000 */
[----:B------:R-:W-:Y:S01]  /*0ad0*/  @!P1 I2FP.F32.U32 R21, R14 ;  /* 0x0000000e00159245 */ /* 0x000fe20000201000 */
[C---:B------:R-:W-:Y:S01]  /*0ae0*/  VIADD R14, R27.reuse, 0x6 ;  /* 0x000000061b0e7836 */ /* 0x040fe20000000000 */
[----:B------:R-:W-:-:S04]  /*0af0*/  IADD3 R27, PT, PT, R27, 0x8, RZ ;  /* 0x000000081b1b7810 */ /* 0x000fc80007ffe0ff */
[----:B------:R-:W-:Y:S02]  /*0b00*/  ISETP.NE.AND P0, PT, R27, R12, PT ;  /* 0x0000000c1b00720c */ /* 0x000fe40003f05270 */
[----:B------:R-:W-:Y:S02]  /*0b10*/  @!P2 I2FP.F32.U32 R21, R14 ;  /* 0x0000000e0015a245 */ /* 0x000fe40000201000 */
[----:B------:R-:W-:-:S09]  /*0b20*/  @!P3 I2FP.F32.U32 R21, R15 ;  /* 0x0000000f0015b245 */ /* 0x000fd20000201000 */
[----:B------:R-:W-:Y:S05]  /*0b30*/  @P0 BRA `(.L_x_10) ;  /* 0xfffffffc00840947 */ /* 0x000fea000383ffff */
[----:B------:R-:W-:-:S07]  /*0b40*/  IMAD.MOV.U32 R18, RZ, RZ, R12 ;  /* 0x000000ffff127224 */ /* 0x000fce00078e000c */
.L_x_9:
[----:B------:R-:W-:-:S13]  /*0b50*/  ISETP.NE.AND P0, PT, R10, RZ, PT ;  /* 0x000000ff0a00720c */ /* 0x000fda0003f05270 */
[----:B------:R-:W-:Y:S05]  /*0b60*/  @!P0 BRA `(.L_x_11) ;  /* 0x00000000008c8947 */ /* 0x000fea0003800000 */
[----:B------:R-:W-:Y:S01]  /*0b70*/  VIADD R14, R10, 0xffffffff ;  /* 0xffffffff0a0e7836 */ /* 0x000fe20000000000 */
[----:B------:R-:W-:-:S04]  /*0b80*/  LOP3.LUT P1, RZ, R8, 0x3, RZ, 0xc0, !PT ;  /* 0x0000000308ff7812 */ /* 0x000fc8000782c0ff */
[----:B------:R-:W-:-:S13]  /*0b90*/  ISETP.GE.U32.AND P0, PT, R14, 0x3, PT ;  /* 0x000000030e00780c */ /* 0x000fda0003f06070 */
[----:B------:R-:W-:Y:S05]  /*0ba0*/  @!P0 BRA `(.L_x_12) ;  /* 0x00000000003c8947 */ /* 0x000fea0003800000 */
[----:B------:R-:W-:-:S04]  /*0bb0*/  IMAD.SHL.U32 R19, R18, 0x4, RZ ;  /* 0x0000000412137824 */ /* 0x000fc800078e00ff */
[----:B------:R-:W0:Y:S08]  /*0bc0*/  LDC.64 R14, c[0x3][R19] ;  /* 0x00c00000130e7b82 */ /* 0x000e300000000a00 */
[----:B------:R-:W1:Y:S01]  /*0bd0*/  LDC.64 R16, c[0x3][R19+0x8] ;  /* 0x00c0020013107b82 */ /* 0x000e620000000a00 */
[----:B0-----:R-:W-:Y:S01]  /*0be0*/  FSETP.GTU.AND P0, PT, R14, RZ, PT ;  /* 0x000000ff0e00720b */ /* 0x001fe20003f0c000 */
[C---:B------:R-:W-:Y:S01]  /*0bf0*/  VIADD R14, R18.reuse, 0x1 ;  /* 0x00000001120e7836 */ /* 0x040fe20000000000 */
[----:B------:R-:W-:Y:S01]  /*0c00*/  FSETP.GTU.AND P2, PT, R15, RZ, PT ;  /* 0x000000ff0f00720b */ /* 0x000fe20003f4c000 */
[----:B------:R-:W-:Y:S01]  /*0c10*/  VIADD R15, R18, 0x3 ;  /* 0x00000003120f7836 */ /* 0x000fe20000000000 */
[----:B-1----:R-:W-:-:S02]  /*0c20*/  FSETP.GTU.AND P3, PT, R16, RZ, PT ;  /* 0x000000ff1000720b */ /* 0x002fc40003f6c000 */
[----:B------:R-:W-:-:S07]  /*0c30*/  FSETP.GTU.AND P4, PT, R17, RZ, PT ;  /* 0x000000ff1100720b */ /* 0x000fce0003f8c000 */
[----:B------:R-:W-:Y:S02]  /*0c40*/  @!P0 I2FP.F32.U32 R21, R18 ;  /* 0x0000001200158245 */ /* 0x000fe40000201000 */
[----:B------:R-:W-:Y:S01]  /*0c50*/  @!P2 I2FP.F32.U32 R21, R14 ;  /* 0x0000000e0015a245 */ /* 0x000fe20000201000 */
[C---:B------:R-:W-:Y:S02]  /*0c60*/  VIADD R14, R18.reuse, 0x2 ;  /* 0x00000002120e7836 */ /* 0x040fe40000000000 */
[----:B------:R-:W-:-:S03]  /*0c70*/  VIADD R18, R18, 0x4 ;  /* 0x0000000412127836 */ /* 0x000fc60000000000 */
[----:B------:R-:W-:Y:S02]  /*0c80*/  @!P3 I2FP.F32.U32 R21, R14 ;  /* 0x0000000e0015b245 */ /* 0x000fe40000201000 */
[----:B------:R-:W-:-:S07]  /*0c90*/  @!P4 I2FP.F32.U32 R21, R15 ;  /* 0x0000000f0015c245 */ /* 0x000fce0000201000 */
.L_x_12:
[----:B------:R-:W-:Y:S05]  /*0ca0*/  @!P1 BRA `(.L_x_11) ;  /* 0x00000000003c9947 */ /* 0x000fea0003800000 */
[C---:B------:R-:W-:Y:S02]  /*0cb0*/  LOP3.LUT P1, RZ, R24.reuse, 0x3, RZ, 0xc0, !PT ;  /* 0x0000000318ff7812 */ /* 0x040fe4000782c0ff */
[----:B------:R-:W-:-:S11]  /*0cc0*/  LOP3.LUT P0, RZ, R24, 0x1, RZ, 0xc0, !PT ;  /* 0x0000000118ff7812 */ /* 0x000fd6000780c0ff */
[----:B------:R-:W-:Y:S05]  /*0cd0*/  @!P1 BRA `(.L_x_13) ;  /* 0x0000000000209947 */ /* 0x000fea0003800000 */
[----:B------:R-:W-:-:S06]  /*0ce0*/  IMAD.SHL.U32 R14, R18, 0x4, RZ ;  /* 0x00000004120e7824 */ /* 0x000fcc00078e00ff */
[----:B------:R-:W0:Y:S02]  /*0cf0*/  LDC.64 R14, c[0x3][R14] ;  /* 0x00c000000e0e7b82 */ /* 0x000e240000000a00 */
[----:B0-----:R-:W-:Y:S02]  /*0d00*/  FSETP.GTU.AND P1, PT, R14, RZ, PT ;  /* 0x000000ff0e00720b */ /* 0x001fe40003f2c000 */
[----:B------:R-:W-:Y:S02]  /*0d10*/  FSETP.GTU.AND P2, PT, R15, RZ, PT ;  /* 0x000000ff0f00720b */ /* 0x000fe40003f4c000 */
[----:B------:R-:W-:-:S09]  /*0d20*/  IADD3 R15, PT, PT, R18, 0x1, RZ ;  /* 0x00000001120f7810 */ /* 0x000fd20007ffe0ff */
[----:B------:R-:W-:Y:S01]  /*0d30*/  @!P1 I2FP.F32.U32 R21, R18 ;  /* 0x0000001200159245 */ /* 0x000fe20000201000 */
[----:B------:R-:W-:Y:S01]  /*0d40*/  VIADD R18, R18, 0x2 ;  /* 0x0000000212127836 */ /* 0x000fe20000000000 */
[----:B------:R-:W-:-:S07]  /*0d50*/  @!P2 I2FP.F32.U32 R21, R15 ;  /* 0x0000000f0015a245 */ /* 0x000fce0000201000 */
.L_x_13:
[----:B------:R-:W-:-:S06]  /*0d60*/  @!P0 IMAD.SHL.U32 R14, R18, 0x4, RZ ;  /* 0x00000004120e8824 */ /* 0x000fcc00078e00ff */
[----:B------:R-:W0:Y:S02]  /*0d70*/  @!P0 LDC R14, c[0x3][R14] ;  /* 0x00c000000e0e8b82 */ /* 0x000e240000000800 */
[----:B0-----:R-:W-:-:S13]  /*0d80*/  FSETP.GTU.OR P1, PT, R14, RZ, P0 ;  /* 0x000000ff0e00720b */ /* 0x001fda000072c400 */
[----:B------:R-:W-:-:S07]  /*0d90*/  @!P1 I2FP.F32.U32 R21, R18 ;  /* 0x0000001200159245 */ /* 0x000fce0000201000 */
.L_x_11:
[----:B------:R-:W0:Y:S01]  /*0da0*/  S2UR UR9, SR_CgaCtaId ;  /* 0x00000000000979c3 */ /* 0x000e220000008800 */
[----:B------:R-:W-:Y:S02]  /*0db0*/  UMOV UR8, 0x400 ;  /* 0x0000040000087882 */ /* 0x000fe40000000000 */
[----:B0-----:R-:W-:-:S06]  /*0dc0*/  ULEA UR8, UR9, UR8, 0x18 ;  /* 0x0000000809087291 */ /* 0x001fcc000f8ec0ff */
[----:B------:R-:W-:Y:S01]  /*0dd0*/  LEA R14, R20, UR8, 0x2 ;  /* 0x00000008140e7c11 */ /* 0x000fe2000f8e10ff */
[----:B------:R-:W-:-:S04]  /*0de0*/  IMAD.IADD R20, R2, 0x1, R20 ;  /* 0x0000000102147824 */ /* 0x000fc800078e0214 */
[----:B------:R0:W-:Y:S01]  /*0df0*/  STS [R14], R21 ;  /* 0x000000150e007388 */ /* 0x0001e20000000800 */
[----:B------:R-:W-:-:S13]  /*0e00*/  ISETP.GE.AND P0, PT, R20, R3, PT ;  /* 0x000000031400720c */ /* 0x000fda0003f06270 */
[----:B0-----:R-:W-:Y:S05]  /*0e10*/  @!P0 BRA `(.L_x_14) ;  /* 0xfffffff800b08947 */ /* 0x001fea000383ffff */
[----:B------:R-:W-:Y:S05]  /*0e20*/  BRA `(.L_x_7) ;  /* 0x0000000000987947 */ /* 0x000fea0003800000 */
.L_x_8:
[C---:B------:R-:W-:Y:S01]  /*0e30*/  LOP3.LUT R17, R6.reuse, 0x3, RZ, 0xc0, !PT ;  /* 0x0000000306117812 */ /* 0x040fe200078ec0ff */
[----:B------:R-:W-:Y:S01]  /*0e40*/  BSSY.RECONVERGENT B1, `(.L_x_15) ;  /* 0x0000014000017945 */ /* 0x000fe20003800200 */
[----:B------:R-:W-:Y:S01]  /*0e50*/  ISETP.GE.U32.AND P1, PT, R6, 0x3, PT ;  /* 0x000000030600780c */ /* 0x000fe20003f26070 */
[----:B------:R-:W-:Y:S01]  /*0e60*/  IMAD.MOV.U32 R14, RZ, RZ, R22 ;  /* 0x000000ffff0e7224 */ /* 0x000fe200078e0016 */
[----:B------:R-:W-:-:S13]  /*0e70*/  ISETP.NE.AND P0, PT, R17, 0x3, PT ;  /* 0x000000031100780c */ /* 0x000fda0003f05270 */
[----:B------:R-:W-:Y:S05]  /*0e80*/  @!P0 BRA `(.L_x_16) ;  /* 0x00000000003c8947 */ /* 0x000fea0003800000 */
[----:B------:R-:W0:Y:S01]  /*0e90*/  S2UR UR9, SR_CgaCtaId ;  /* 0x00000000000979c3 */ /* 0x000e220000008800 */
[----:B------:R-:W-:Y:S01]  /*0ea0*/  UMOV UR8, 0x400 ;  /* 0x0000040000087882 */ /* 0x000fe20000000000 */
[----:B------:R-:W-:Y:S01]  /*0eb0*/  IMAD.MOV.U32 R16, RZ, RZ, -0x40800000 ;  /* 0xbf800000ff107424 */ /* 0x000fe200078e00ff */
[----:B------:R-:W-:Y:S01]  /*0ec0*/  ISETP.NE.AND P0, PT, R17, RZ, PT ;  /* 0x000000ff1100720c */ /* 0x000fe20003f05270 */
[----:B------:R-:W-:Y:S01]  /*0ed0*/  IMAD.MOV.U32 R14, RZ, RZ, R4 ;  /* 0x000000ffff0e7224 */ /* 0x000fe200078e0004 */
[----:B0-----:R-:W-:-:S06]  /*0ee0*/  ULEA UR8, UR9, UR8, 0x18 ;  /* 0x0000000809087291 */ /* 0x001fcc000f8ec0ff */
[----:B------:R-:W-:-:S05]  /*0ef0*/  LEA R15, R22, UR8, 0x2 ;  /* 0x00000008160f7c11 */ /* 0x000fca000f8e10ff */
[----:B------:R0:W-:Y:S01]  /*0f00*/  STS [R15], R16 ;  /* 0x000000100f007388 */ /* 0x0001e20000000800 */
[----:B------:R-:W-:Y:S05]  /*0f10*/  @!P0 BRA `(.L_x_16) ;  /* 0x0000000000188947 */ /* 0x000fea0003800000 */
[----:B------:R-:W-:Y:S01]  /*0f20*/  ISETP.NE.AND P0, PT, R17, 0x1, PT ;  /* 0x000000011100780c */ /* 0x000fe20003f05270 */
[----:B------:R1:W-:Y:S01]  /*0f30*/  STS [R11], R16 ;  /* 0x000000100b007388 */ /* 0x0003e20000000800 */
[----:B------:R-:W-:-:S11]  /*0f40*/  IMAD.IADD R14, R2, 0x1, R4 ;  /* 0x00000001020e7824 */ /* 0x000fd600078e0204 */
[C---:B0-----:R-:W-:Y:S01]  /*0f50*/  @P0 IMAD R15, R2.reuse, 0x4, R11 ;  /* 0x00000004020f0824 */ /* 0x041fe200078e020b */
[----:B------:R-:W-:-:S04]  /*0f60*/  @P0 IADD3 R14, PT, PT, R2, R14, RZ ;  /* 0x0000000e020e0210 */ /* 0x000fc80007ffe0ff */
[----:B------:R1:W-:Y:S03]  /*0f70*/  @P0 STS [R15], R16 ;  /* 0x000000100f000388 */ /* 0x0003e60000000800 */
.L_x_16:
[----:B------:R-:W-:Y:S05]  /*0f80*/  BSYNC.RECONVERGENT B1 ;  /* 0x0000000000017941 */ /* 0x000fea0003800200 */
.L_x_15:
[----:B------:R-:W-:Y:S05]  /*0f90*/  @!P1 BRA `(.L_x_7) ;  /* 0x00000000003c9947 */ /* 0x000fea0003800000 */
[----:B01----:R-:W0:Y:S01]  /*0fa0*/  S2R R16, SR_CgaCtaId ;  /* 0x0000000000107919 */ /* 0x003e220000008800 */
[----:B------:R-:W-:Y:S01]  /*0fb0*/  MOV R15, 0x400 ;  /* 0x00000400000f7802 */ /* 0x000fe20000000f00 */
[----:B------:R-:W-:-:S03]  /*0fc0*/  IMAD.MOV.U32 R18, RZ, RZ, -0x40800000 ;  /* 0xbf800000ff127424 */ /* 0x000fc600078e00ff */
[----:B0-----:R-:W-:-:S07]  /*0fd0*/  LEA R21, R16, R15, 0x18 ;  /* 0x0000000f10157211 */ /* 0x001fce00078ec0ff */
.L_x_17:
[----:B--2---:R-:W-:Y:S02]  /*0fe0*/  IMAD R15, R14, 0x4, R21 ;  /* 0x000000040e0f7824 */ /* 0x004fe400078e0215 */
[C---:B------:R-:W-:Y:S02]  /*0ff0*/  IMAD R14, R2.reuse, 0x4, R14 ;  /* 0x00000004020e7824 */ /* 0x040fe400078e020e */
[----:B------:R-:W-:Y:S01]  /*1000*/  IMAD R17, R2, 0x4, R15 ;  /* 0x0000000402117824 */ /* 0x000fe200078e020f */
[----:B------:R2:W-:Y:S02]  /*1010*/  STS [R15], R18 ;  /* 0x000000120f007388 */ /* 0x0005e40000000800 */
[----:B------:R-:W-:Y:S01]  /*1020*/  ISETP.GE.AND P0, PT, R14, R3, PT ;  /* 0x000000030e00720c */ /* 0x000fe20003f06270 */
[C---:B------:R-:W-:Y:S01]  /*1030*/  IMAD R19, R2.reuse, 0x4, R17 ;  /* 0x0000000402137824 */ /* 0x040fe200078e0211 */
[----:B------:R2:W-:Y:S03]  /*1040*/  STS [R17], R18 ;  /* 0x0000001211007388 */ /* 0x0005e60000000800 */
[----:B------:R-:W-:Y:S01]  /*1050*/  IMAD R16, R2, 0x4, R19 ;  /* 0x0000000402107824 */ /* 0x000fe200078e0213 */
[----:B------:R2:W-:Y:S04]  /*1060*/  STS [R19], R18 ;  /* 0x0000001213007388 */ /* 0x0005e80000000800 */
[----:B------:R2:W-:Y:S03]  /*1070*/  STS [R16], R18 ;  /* 0x0000001210007388 */ /* 0x0005e60000000800 */
[----:B------:R-:W-:Y:S05]  /*1080*/  @!P0 BRA `(.L_x_17) ;  /* 0xfffffffc00d48947 */ /* 0x000fea000383ffff */
.L_x_7:
[----:B------:R-:W-:Y:S05]  /*1090*/  BSYNC.RECONVERGENT B0 ;  /* 0x0000000000007941 */ /* 0x000fea0003800200 */
.L_x_6:
[----:B------:R-:W3:Y:S02]  /*10a0*/  LDCU UR10, c[0x0][0x3a4] ;  /* 0x00007480ff0a77ac */ /* 0x000ee40008000800 */
[----:B---3--:R-:W-:Y:S01]  /*10b0*/  UISETP.GE.AND UP1, UPT, UR10, URZ, UPT ;  /* 0x000000ff0a00728c */ /* 0x008fe2000bf26270 */
[----:B------:R-:W-:Y:S08]  /*10c0*/  BAR.SYNC.DEFER_BLOCKING 0x0 ;  /* 0x0000000000007b1d */ /* 0x000ff00000010000 */
[----:B------:R-:W-:Y:S05]  /*10d0*/  BRA.U !UP1, `(.L_x_18) ;  /* 0x0000000909187547 */ /* 0x000fea000b800000 */
[----:B------:R-:W-:-:S05]  /*10e0*/  UMOV UR8, UR6 ;  /* 0x0000000600087c82 */ /* 0x000fca0008000000 */
.L_x_30:
[----:B---3--:R-:W3:Y:S01]  /*10f0*/  LDCU UR10, c[0x0][0x3a4] ;  /* 0x00007480ff0a77ac */ /* 0x008ee20008000800 */
[----:B------:R-:W-:Y:S01]  /*1100*/  VIADD R14, R7, UR8 ;  /* 0x00000008070e7c36 */ /* 0x000fe20008000000 */
[----:B------:R-:W-:Y:S01]  /*1110*/  UISETP.GE.U32.AND UP2, UPT, UR15, 0x3, UPT ;  /* 0x000000030f00788c */ /* 0x000fe2000bf46070 */
[----:B------:R-:W-:Y:S01]  /*1120*/  UMOV UR9, UR8 ;  /* 0x0000000800097c82 */ /* 0x000fe20008000000 */
[----:B------:R-:W-:Y:S02]  /*1130*/  UIADD3 UR8, UPT, UPT, UR8, 0x1, URZ ;  /* 0x0000000108087890 */ /* 0x000fe4000fffe0ff */
[----:B---3--:R-:W-:-:S03]  /*1140*/  UISETP.NE.AND UP1, UPT, UR9, UR10, UPT ;  /* 0x0000000a0900728c */ /* 0x008fc6000bf25270 */
[----:B------:R-:W-:Y:S02]  /*1150*/  UMOV UR9, UR6 ;  /* 0x0000000600097c82 */ /* 0x000fe40008000000 */
[----:B------:R-:W-:Y:S06]  /*1160*/  BRA.U !UP2, `(.L_x_19) ;  /* 0x000000050a447547 */ /* 0x000fec000b800000 */
[----:B------:R-:W3:Y:S01]  /*1170*/  S2UR UR10, SR_CgaCtaId ;  /* 0x00000000000a79c3 */ /* 0x000ee20000008800 */
[----:B------:R-:W-:Y:S01]  /*1180*/  UMOV UR9, 0x400 ;  /* 0x0000040000097882 */ /* 0x000fe20000000000 */
[----:B------:R-:W4:Y:S01]  /*1190*/  LDCU UR12, c[0x0][0x3a4] ;  /* 0x00007480ff0c77ac */ /* 0x000f220008000800 */
[----:B---3--:R-:W-:-:S06]  /*11a0*/  ULEA UR9, UR10, UR9, 0x18 ;  /* 0x000000090a097291 */ /* 0x008fcc000f8ec0ff */
[----:B012---:R-:W-:Y:S01]  /*11b0*/  IMAD.U32 R15, RZ, RZ, UR9 ;  /* 0x00000009ff0f7e24 */ /* 0x007fe2000f8e00ff */
[----:B----4-:R-:W-:-:S06]  /*11c0*/  UMOV UR9, UR6 ;  /* 0x0000000600097c82 */ /* 0x010fcc0008000000 */
.L_x_28:
[----:B0123--:R-:W-:Y:S01]  /*11d0*/  IADD3 R16, PT, PT, R5, UR9, RZ ;  /* 0x0000000905107c10 */ /* 0x00ffe2000fffe0ff */
[----:B------:R-:W-:Y:S04]  /*11e0*/  BSSY.RECONVERGENT B0, `(.L_x_20) ;  /* 0x0000012000007945 */ /* 0x000fe80003800200 */
[----:B------:R-:W-:-:S04]  /*11f0*/  IMAD R16, R25, R16, R14 ;  /* 0x0000001019107224 */ /* 0x000fc800078e020e */
[----:B------:R-:W-:-:S04]  /*1200*/  IMAD R16, R16, 0x4, R15 ;  /* 0x0000000410107824 */ /* 0x000fc800078e020f */
[----:B------:R-:W-:Y:S01]  /*1210*/  IMAD R20, R25, 0x4, R16 ;  /* 0x0000000419147824 */ /* 0x000fe200078e0210 */
[----:B------:R-:W0:Y:S02]  /*1220*/  LDS R18, [R16] ;  /* 0x0000000010127984 */ /* 0x000e240000000800 */
[----:B0-----:R-:W-:-:S04]  /*1230*/  FSETP.GEU.AND P0, PT, R18, R9, PT ;  /* 0x000000091200720b */ /* 0x001fc80003f0e000 */
[----:B------:R-:W-:-:S13]  /*1240*/  FSETP.LTU.OR P0, PT, R18, RZ, P0 ;  /* 0x000000ff1200720b */ /* 0x000fda0000709400 */
[----:B------:R-:W-:Y:S05]  /*1250*/  @P0 BRA `(.L_x_21) ;  /* 0x0000000000280947 */ /* 0x000fea0003800000 */
[----:B------:R-:W0:Y:S01]  /*1260*/  S2UR UR11, SR_CgaCtaId ;  /* 0x00000000000b79c3 */ /* 0x000e220000008800 */
[----:B------:R-:W1:Y:S01]  /*1270*/  F2I.TRUNC.NTZ R15, R18 ;  /* 0x00000012000f7305 */ /* 0x000e62000020f100 */
[----:B------:R-:W-:Y:S01]  /*1280*/  UMOV UR10, 0x400 ;  /* 0x00000400000a7882 */ /* 0x000fe20000000000 */
[----:B-1----:R-:W-:Y:S01]  /*1290*/  IMAD R16, R2, R15, R13 ;  /* 0x0000000f02107224 */ /* 0x002fe200078e020d */
[----:B0-----:R-:W-:-:S06]  /*12a0*/  ULEA UR10, UR11, UR10, 0x18 ;  /* 0x0000000a0b0a7291 */ /* 0x001fcc000f8ec0ff */
[----:B------:R-:W-:-:S04]  /*12b0*/  IMAD.U32 R15, RZ, RZ, UR10 ;  /* 0x0000000aff0f7e24 */ /* 0x000fc8000f8e00ff */
[----:B------:R-:W-:-:S05]  /*12c0*/  IMAD R16, R16, 0x4, R15 ;  /* 0x0000000410107824 */ /* 0x000fca00078e020f */
[----:B------:R-:W0:Y:S02]  /*12d0*/  LDS R17, [R16] ;  /* 0x0000000010117984 */ /* 0x000e240000000800 */
[----:B0-----:R-:W-:-:S05]  /*12e0*/  FADD R17, R17, 1 ;  /* 0x3f80000011117421 */ /* 0x001fca0000000000 */
[----:B------:R0:W-:Y:S02]  /*12f0*/  STS [R16], R17 ;  /* 0x0000001110007388 */ /* 0x0001e40000000800 */
.L_x_21:
[----:B------:R-:W-:Y:S05]  /*1300*/  BSYNC.RECONVERGENT B0 ;  /* 0x0000000000007941 */ /* 0x000fea0003800200 */
.L_x_20:
[----:B------:R-:W1:Y:S01]  /*1310*/  LDS R18, [R20] ;  /* 0x0000000014127984 */ /* 0x000e620000000800 */
[----:B------:R-:W-:Y:S01]  /*1320*/  BSSY.RECONVERGENT B0, `(.L_x_22) ;  /* 0x000000f000007945 */ /* 0x000fe20003800200 */
[----:B------:R-:W-:Y:S01]  /*1330*/  IMAD R24, R25, 0x4, R20 ;  /* 0x0000000419187824 */ /* 0x000fe200078e0214 */
[----:B-1----:R-:W-:-:S04]  /*1340*/  FSETP.GEU.AND P0, PT, R18, R9, PT ;  /* 0x000000091200720b */ /* 0x002fc80003f0e000 */
[----:B------:R-:W-:-:S13]  /*1350*/  FSETP.LTU.OR P0, PT, R18, RZ, P0 ;  /* 0x000000ff1200720b */ /* 0x000fda0000709400 */
[----:B------:R-:W-:Y:S05]  /*1360*/  @P0 BRA `(.L_x_23) ;  /* 0x0000000000280947 */ /* 0x000fea0003800000 */
[----:B------:R-:W1:Y:S01]  /*1370*/  S2UR UR11, SR_CgaCtaId ;  /* 0x00000000000b79c3 */ /* 0x000e620000008800 */
[----:B------:R-:W0:Y:S01]  /*1380*/  F2I.TRUNC.NTZ R15, R18 ;  /* 0x00000012000f7305 */ /* 0x000e22000020f100 */
[----:B------:R-:W-:Y:S01]  /*1390*/  UMOV UR10, 0x400 ;  /* 0x00000400000a7882 */ /* 0x000fe20000000000 */
[----:B0-----:R-:W-:Y:S01]  /*13a0*/  IMAD R16, R2, R15, R13 ;  /* 0x0000000f02107224 */ /* 0x001fe200078e020d */
[----:B-1----:R-:W-:-:S06]  /*13b0*/  ULEA UR10, UR11, UR10, 0x18 ;  /* 0x0000000a0b0a7291 */ /* 0x002fcc000f8ec0ff */
[----:B------:R-:W-:-:S04]  /*13c0*/  IMAD.U32 R15, RZ, RZ, UR10 ;  /* 0x0000000aff0f7e24 */ /* 0x000fc8000f8e00ff */
[----:B------:R-:W-:-:S05]  /*13d0*/  IMAD R16, R16, 0x4, R15 ;  /* 0x0000000410107824 */ /* 0x000fca00078e020f */
[----:B------:R-:W0:Y:S02]  /*13e0*/  LDS R17, [R16] ;  /* 0x0000000010117984 */ /* 0x000e240000000800 */
[----:B0-----:R-:W-:-:S05]  /*13f0*/  FADD R17, R17, 1 ;  /* 0x3f80000011117421 */ /* 0x001fca0000000000 */
[----:B------:R1:W-:Y:S02]  /*1400*/  STS [R16], R17 ;  /* 0x0000001110007388 */ /* 0x0003e40000000800 */
.L_x_23:
[----:B------:R-:W-:Y:S05]  /*1410*/  BSYNC.RECONVERGENT B0 ;  /* 0x0000000000007941 */ /* 0x000fea0003800200 */
.L_x_22:
[----:B------:R-:W2:Y:S01]  /*1420*/  LDS R20, [R24] ;  /* 0x0000000018147984 */ /* 0x000ea20000000800 */
[----:B------:R-:W-:Y:S01]  /*1430*/  BSSY.RECONVERGENT B0, `(.L_x_24) ;  /* 0x000000f000007945 */ /* 0x000fe20003800200 */
[----:B------:R-:W-:Y:S01]  /*1440*/  IMAD R18, R25, 0x4, R24 ;  /* 0x0000000419127824 */ /* 0x000fe200078e0218 */
[----:B--2---:R-:W-:-:S04]  /*1450*/  FSETP.GEU.AND P0, PT, R20, R9, PT ;  /* 0x000000091400720b */ /* 0x004fc80003f0e000 */
[----:B------:R-:W-:-:S13]  /*1460*/  FSETP.LTU.OR P0, PT, R20, RZ, P0 ;  /* 0x000000ff1400720b */ /* 0x000fda0000709400 */
[----:B------:R-:W-:Y:S05]  /*1470*/  @P0 BRA `(.L_x_25) ;  /* 0x0000000000280947 */ /* 0x000fea0003800000 */
[----:B------:R-:W2:Y:S01]  /*1480*/  S2UR UR11, SR_CgaCtaId ;  /* 0x00000000000b79c3 */ /* 0x000ea20000008800 */
[----:B------:R-:W0:Y:S01]  /*1490*/  F2I.TRUNC.NTZ R15, R20 ;  /* 0x00000014000f7305 */ /* 0x000e22000020f100 */
[----:B------:R-:W-:Y:S01]  /*14a0*/  UMOV UR10, 0x400 ;  /* 0x00000400000a7882 */ /* 0x000fe20000000000 */
[----:B01----:R-:W-:Y:S01]  /*14b0*/  IMAD R16, R2, R15, R13 ;  /* 0x0000000f02107224 */ /* 0x003fe200078e020d */
[----:B--2---:R-:W-:-:S06]  /*14c0*/  ULEA UR10, UR11, UR10, 0x18 ;  /* 0x0000000a0b0a7291 */ /* 0x004fcc000f8ec0ff */
[----:B------:R-:W-:-:S05]  /*14d0*/  MOV R15, UR10 ;  /* 0x0000000a000f7c02 */ /* 0x000fca0008000f00 */
[----:B------:R-:W-:-:S05]  /*14e0*/  IMAD R16, R16, 0x4, R15 ;  /* 0x0000000410107824 */ /* 0x000fca00078e020f */
[----:B------:R-:W0:Y:S02]  /*14f0*/  LDS R17, [R16] ;  /* 0x0000000010117984 */ /* 0x000e240000000800 */
[----:B0-----:R-:W-:-:S05]  /*1500*/  FADD R17, R17, 1 ;  /* 0x3f80000011117421 */ /* 0x001fca0000000000 */
[----:B------:R2:W-:Y:S02]  /*1510*/  STS [R16], R17 ;  /* 0x0000001110007388 */ /* 0x0005e40000000800 */
.L_x_25:
[----:B------:R-:W-:Y:S05]  /*1520*/  BSYNC.RECONVERGENT B0 ;  /* 0x0000000000007941 */ /* 0x000fea0003800200 */
.L_x_24:
[----:B------:R-:W3:Y:S01]  /*1530*/  LDS R18, [R18] ;  /* 0x0000000012127984 */ /* 0x000ee20000000800 */
[----:B------:R-:W-:Y:S01]  /*1540*/  BSSY.RECONVERGENT B0, `(.L_x_26) ;  /* 0x000000e000007945 */ /* 0x000fe20003800200 */
[----:B---3--:R-:W-:-:S04]  /*1550*/  FSETP.GEU.AND P0, PT, R18, R9, PT ;  /* 0x000000091200720b */ /* 0x008fc80003f0e000 */
[----:B------:R-:W-:-:S13]  /*1560*/  FSETP.LTU.OR P0, PT, R18, RZ, P0 ;  /* 0x000000ff1200720b */ /* 0x000fda0000709400 */
[----:B------:R-:W-:Y:S05]  /*1570*/  @P0 BRA `(.L_x_27) ;  /* 0x0000000000280947 */ /* 0x000fea0003800000 */
[----:B------:R-:W3:Y:S01]  /*1580*/  S2UR UR11, SR_CgaCtaId ;  /* 0x00000000000b79c3 */ /* 0x000ee20000008800 */
[----:B------:R-:W0:Y:S01]  /*1590*/  F2I.TRUNC.NTZ R15, R18 ;  /* 0x00000012000f7305 */ /* 0x000e22000020f100 */
[----:B------:R-:W-:Y:S01]  /*15a0*/  UMOV UR10, 0x400 ;  /* 0x00000400000a7882 */ /* 0x000fe20000000000 */
[----:B012---:R-:W-:Y:S01]  /*15b0*/  IMAD R16, R2, R15, R13 ;  /* 0x0000000f02107224 */ /* 0x007fe200078e020d */
[----:B---3--:R-:W-:-:S06]  /*15c0*/  ULEA UR10, UR11, UR10, 0x18 ;  /* 0x0000000a0b0a7291 */ /* 0x008fcc000f8ec0ff */
[----:B------:R-:W-:-:S04]  /*15d0*/  IMAD.U32 R15, RZ, RZ, UR10 ;  /* 0x0000000aff0f7e24 */ /* 0x000fc8000f8e00ff */
[----:B------:R-:W-:-:S05]  /*15e0*/  IMAD R16, R16, 0x4, R15 ;  /* 0x0000000410107824 */ /* 0x000fca00078e020f */
[----:B------:R-:W0:Y:S02]  /*15f0*/  LDS R17, [R16] ;  /* 0x0000000010117984 */ /* 0x000e240000000800 */
[----:B0-----:R-:W-:-:S05]  /*1600*/  FADD R17, R17, 1 ;  /* 0x3f80000011117421 */ /* 0x001fca0000000000 */
[----:B------:R3:W-:Y:S02]  /*1610*/  STS [R16], R17 ;  /* 0x0000001110007388 */ /* 0x0007e40000000800 */
.L_x_27:
[----:B------:R-:W-:Y:S05]  /*1620*/  BSYNC.RECONVERGENT B0 ;  /* 0x0000000000007941 */ /* 0x000fea0003800200 */
.L_x_26:
[----:B------:R-:W-:Y:S01]  /*1630*/  UIADD3 UR9, UPT, UPT, UR9, 0x4, URZ ;  /* 0x0000000409097890 */ /* 0x000fe2000fffe0ff */
[----:B------:R-:W-:-:S03]  /*1640*/  UMOV UR10, UR12 ;  /* 0x0000000c000a7c82 */ /* 0x000fc60008000000 */
[----:B------:R-:W-:-:S04]  /*1650*/  UIADD3 UR11, UPT, UPT, UR9, UR10, URZ ;  /* 0x0000000a090b7290 */ /* 0x000fc8000fffe0ff */
[----:B------:R-:W-:-:S09]  /*1660*/  UISETP.NE.AND UP2, UPT, UR11, UR7, UPT ;  /* 0x000000070b00728c */ /* 0x000fd2000bf45270 */
[----:B------:R-:W-:Y:S05]  /*1670*/  BRA.U UP2, `(.L_x_28) ;  /* 0xfffffff902d47547 */ /* 0x000fea000b83ffff */
.L_x_19:
[----:B------:R-:W-:-:S09]  /*1680*/  ULOP3.LUT UP2, URZ, UR10, 0x1, URZ, 0xc0, !UPT ;  /* 0x000000010aff7892 */ /* 0x000fd2000f84c0ff */
[----:B------:R-:W-:Y:S05]  /*1690*/  BRA.U !UP2, `(.L_x_29) ;  /* 0x000000010a687547 */ /* 0x000fea000b800000 */
[----:B------:R-:W4:Y:S01]  /*16a0*/  S2UR UR12, SR_CgaCtaId ;  /* 0x00000000000c79c3 */ /* 0x000f220000008800 */
[----:B012---:R-:W-:Y:S01]  /*16b0*/  VIADD R15, R5, UR9 ;  /* 0x00000009050f7c36 */ /* 0x007fe20008000000 */
[----:B------:R-:W-:Y:S01]  /*16c0*/  UMOV UR11, 0x400 ;  /* 0x00000400000b7882 */ /* 0x000fe20000000000 */
[----:B------:R-:W-:Y:S02]  /*16d0*/  UIADD3 UR9, UPT, UPT, UR9, 0x2, URZ ;  /* 0x0000000209097890 */ /* 0x000fe4000fffe0ff */
[----:B------:R-:W-:Y:S01]  /*16e0*/  IMAD R15, R25, R15, R14 ;  /* 0x0000000f190f7224 */ /* 0x000fe200078e020e */
[----:B----4-:R-:W-:-:S06]  /*16f0*/  ULEA UR11, UR12, UR11, 0x18 ;  /* 0x0000000b0c0b7291 */ /* 0x010fcc000f8ec0ff */
[----:B------:R-:W-:-:S05]  /*1700*/  LEA R18, R15, UR11, 0x2 ;  /* 0x0000000b0f127c11 */ /* 0x000fca000f8e10ff */
[----:B------:R-:W0:Y:S01]  /*1710*/  LDS R20, [R18] ;  /* 0x0000000012147984 */ /* 0x000e220000000800 */
[----:B---3--:R-:W-:Y:S01]  /*1720*/  IMAD R17, R25, 0x4, R18 ;  /* 0x0000000419117824 */ /* 0x008fe200078e0212 */
[----:B0-----:R-:W-:-:S04]  /*1730*/  FSETP.GEU.AND P0, PT, R20, R9, PT ;  /* 0x000000091400720b */ /* 0x001fc80003f0e000 */
[----:B------:R-:W-:-:S13]  /*1740*/  FSETP.LTU.OR P0, PT, R20, RZ, P0 ;  /* 0x000000ff1400720b */ /* 0x000fda0000709400 */
[----:B------:R-:W0:Y:S02]  /*1750*/  @!P0 F2I.TRUNC.NTZ R15, R20 ;  /* 0x00000014000f8305 */ /* 0x000e24000020f100 */
[----:B0-----:R-:W-:-:S05]  /*1760*/  @!P0 IMAD R15, R2, R15, R13 ;  /* 0x0000000f020f8224 */ /* 0x001fca00078e020d */
[----:B------:R-:W-:-:S05]  /*1770*/  @!P0 LEA R15, R15, UR11, 0x2 ;  /* 0x0000000b0f0f8c11 */ /* 0x000fca000f8e10ff */
[----:B------:R-:W0:Y:S02]  /*1780*/  @!P0 LDS R16, [R15] ;  /* 0x000000000f108984 */ /* 0x000e240000000800 */
[----:B0-----:R-:W-:-:S05]  /*1790*/  @!P0 FADD R16, R16, 1 ;  /* 0x3f80000010108421 */ /* 0x001fca0000000000 */
[----:B------:R-:W-:Y:S04]  /*17a0*/  @!P0 STS [R15], R16 ;  /* 0x000000100f008388 */ /* 0x000fe80000000800 */
[----:B------:R-:W0:Y:S02]  /*17b0*/  LDS R24, [R17] ;  /* 0x0000000011187984 */ /* 0x000e240000000800 */
[----:B0-----:R-:W-:-:S04]  /*17c0*/  FSETP.GEU.AND P0, PT, R24, R9, PT ;  /* 0x000000091800720b */ /* 0x001fc80003f0e000 */
[----:B------:R-:W-:-:S13]  /*17d0*/  FSETP.LTU.OR P0, PT, R24, RZ, P0 ;  /* 0x000000ff1800720b */ /* 0x000fda0000709400 */
[----:B------:R-:W0:Y:S02]  /*17e0*/  @!P0 F2I.TRUNC.NTZ R18, R24 ;  /* 0x0000001800128305 */ /* 0x000e24000020f100 */
[----:B0-----:R-:W-:-:S05]  /*17f0*/  @!P0 IMAD R18, R2, R18, R13 ;  /* 0x0000001202128224 */ /* 0x001fca00078e020d */
[----:B------:R-:W-:-:S05]  /*1800*/  @!P0 LEA R18, R18, UR11, 0x2 ;  /* 0x0000000b12128c11 */ /* 0x000fca000f8e10ff */
[----:B------:R-:W0:Y:S02]  /*1810*/  @!P0 LDS R19, [R18] ;  /* 0x0000000012138984 */ /* 0x000e240000000800 */
[----:B0-----:R-:W-:-:S05]  /*1820*/  @!P0 FADD R19, R19, 1 ;  /* 0x3f80000013138421 */ /* 0x001fca0000000000 */
[----:B------:R4:W-:Y:S02]  /*1830*/  @!P0 STS [R18], R19 ;  /* 0x0000001312008388 */ /* 0x0009e40000000800 */
.L_x_29:
[----:B------:R-:W5:Y:S01]  /*1840*/  S2UR UR11, SR_CgaCtaId ;  /* 0x00000000000b79c3 */ /* 0x000f620000008800 */
[----:B012---:R-:W-:Y:S01]  /*1850*/  VIADD R15, R5, UR9 ;  /* 0x00000009050f7c36 */ /* 0x007fe20008000000 */
[----:B------:R-:W-:-:S03]  /*1860*/  UMOV UR9, 0x400 ;  /* 0x0000040000097882 */ /* 0x000fc60000000000 */
[----:B------:R-:W-:Y:S01]  /*1870*/  IMAD R15, R25, R15, R14 ;  /* 0x0000000f190f7224 */ /* 0x000fe200078e020e */
[----:B-----5:R-:W-:-:S06]  /*1880*/  ULEA UR9, UR11, UR9, 0x18 ;  /* 0x000000090b097291 */ /* 0x020fcc000f8ec0ff */
[----:B------:R-:W-:-:S05]  /*1890*/  LEA R15, R15, UR9, 0x2 ;  /* 0x000000090f0f7c11 */ /* 0x000fca000f8e10ff */
[----:B----4-:R-:W0:Y:S02]  /*18a0*/  LDS R18, [R15] ;  /* 0x000000000f127984 */ /* 0x010e240000000800 */
[----:B0-----:R-:W-:-:S04]  /*18b0*/  FSETP.GEU.AND P0, PT, R18, R9, PT ;  /* 0x000000091200720b */ /* 0x001fc80003f0e000 */
[----:B------:R-:W-:-:S13]  /*18c0*/  FSETP.LTU.OR P0, PT, R18, RZ, P0 ;  /* 0x000000ff1200720b */ /* 0x000fda0000709400 */
[----:B------:R-:W0:Y:S02]  /*18d0*/  @!P0 F2I.TRUNC.NTZ R14, R18 ;  /* 0x00000012000e8305 */ /* 0x000e24000020f100 */
[----:B0-----:R-:W-:-:S05]  /*18e0*/  @!P0 IMAD R14, R2, R14, R13 ;  /* 0x0000000e020e8224 */ /* 0x001fca00078e020d */
[----:B------:R-:W-:-:S05]  /*18f0*/  @!P0 LEA R14, R14, UR9, 0x2 ;  /* 0x000000090e0e8c11 */ /* 0x000fca000f8e10ff */
[----:B---3--:R-:W0:Y:S02]  /*1900*/  @!P0 LDS R16, [R14] ;  /* 0x000000000e108984 */ /* 0x008e240000000800 */
[----:B0-----:R-:W-:-:S05]  /*1910*/  @!P0 FADD R17, R16, 1 ;  /* 0x3f80000010118421 */ /* 0x001fca0000000000 */
[----:B------:R3:W-:Y:S01]  /*1920*/  @!P0 STS [R14], R17 ;  /* 0x000000110e008388 */ /* 0x0007e20000000800 */
[----:B------:R-:W-:Y:S05]  /*1930*/  BRA.U UP1, `(.L_x_30) ;  /* 0xfffffff501ec7547 */ /* 0x000fea000b83ffff */
.L_x_18:
[----:B------:R-:W-:Y:S06]  /*1940*/  BAR.SYNC.DEFER_BLOCKING 0x0 ;  /* 0x0000000000007b1d */ /* 0x000fec0000010000 */
[----:B------:R-:W-:Y:S05]  /*1950*/  BRA.U UP0, `(.L_x_31) ;  /* 0xffffffed00b87547 */ /* 0x000fea000b83ffff */
.L_x_5:
[----:B------:R-:W-:Y:S01]  /*1960*/  UISETP.GE.AND UP0, UPT, UR10, 0x1, UPT ;  /* 0x000000010a00788c */ /* 0x000fe2000bf06270 */
[----:B------:R-:W4:Y:S08]  /*1970*/  LDCU.64 UR12, c[0x0][0x358] ;  /* 0x00006b00ff0c77ac */ /* 0x000f300008000a00 */
[----:B------:R-:W-:Y:S05]  /*1980*/  BRA.U !UP0, `(.L_x_32) ;  /* 0x0000002508f47547 */ /* 0x000fea000b800000 */
[----:B------:R-:W-:Y:S01]  /*1990*/  IMAD R3, R0, UR14, RZ ;  /* 0x0000000e00037c24 */ /* 0x000fe2000f8e02ff */
[----:B------:R-:W-:Y:S01]  /*19a0*/  UIADD3 UR4, UPT, UPT, UR15, UR14, URZ ;  /* 0x0000000e0f047290 */ /* 0x000fe2000fffe0ff */
[----:B------:R-:W5:Y:S01]  /*19b0*/  S2UR UR9, SR_CgaCtaId ;  /* 0x00000000000979c3 */ /* 0x000f620000008800 */
[----:B------:R-:W0:Y:S01]  /*19c0*/  LDCU UR11, c[0x0][0x388] ;  /* 0x00007100ff0b77ac */ /* 0x000e220008000800 */
[----:B------:R-:W3:Y:S01]  /*19d0*/  I2F.U32.RP R4, R3 ;  /* 0x0000000300047306 */ /* 0x000ee20000209000 */
[----:B--2---:R-:W-:Y:S01]  /*19e0*/  IADD3 R2, PT, PT, R22, R3, RZ ;  /* 0x0000000316027210 */ /* 0x004fe20007ffe0ff */
[----:B-1----:R-:W-:Y:S01]  /*19f0*/  IMAD.MOV R11, RZ, RZ, -R3 ;  /* 0x000000ffff0b7224 */ /* 0x002fe200078e0a03 */
[----:B------:R-:W-:Y:S01]  /*1a00*/  ISETP.NE.U32.AND P2, PT, R3, RZ, PT ;  /* 0x000000ff0300720c */ /* 0x000fe20003f45070 */
[----:B------:R-:W-:Y:S01]  /*1a10*/  IMAD R5, R25, UR4, RZ ;  /* 0x0000000419057c24 */ /* 0x000fe2000f8e02ff */
[----:B------:R-:W-:Y:S01]  /*1a20*/  UMOV UR4, 0x400 ;  /* 0x0000040000047882 */ /* 0x000fe20000000000 */
[----:B------:R-:W-:-:S03]  /*1a30*/  UIADD3 UR7, UPT, UPT, UR15, 0x1, URZ ;  /* 0x000000010f077890 */ /* 0x000fc6000fffe0ff */
[-C--:B------:R-:W-:Y:S01]  /*1a40*/  ISETP.GE.AND P0, PT, R2, R5.reuse, PT ;  /* 0x000000050200720c */ /* 0x080fe20003f06270 */
[----:B------:R-:W-:Y:S01]  /*1a50*/  ULOP3.LUT UR7, UR7, 0xfffffffc, URZ, 0xc0, !UPT ;  /* 0xfffffffc07077892 */ /* 0x000fe2000f8ec0ff */
[----:B------:R-:W-:Y:S02]  /*1a60*/  VIMNMX R9, PT, PT, R5, R2, !PT ;  /* 0x0000000205097248 */ /* 0x000fe40007fe0100 */
[----:B------:R-:W-:Y:S01]  /*1a70*/  IADD3 R8, PT, PT, R22, R5, RZ ;  /* 0x0000000516087210 */ /* 0x000fe20007ffe0ff */
[----:B---3--:R-:W1:Y:S01]  /*1a80*/  MUFU.RCP R4, R4 ;  /* 0x0000000400047308 */ /* 0x008e620000001000 */
[----:B0-----:R-:W-:Y:S02]  /*1a90*/  UIADD3 UR8, UPT, UPT, UR11, 0x1, URZ ;  /* 0x000000010b087890 */ /* 0x001fe4000fffe0ff */
[----:B------:R-:W-:Y:S02]  /*1aa0*/  ULOP3.LUT UR17, UR11, 0x1, URZ, 0xc0, !UPT ;  /* 0x000000010b117892 */ /* 0x000fe4000f8ec0ff */
[----:B------:R-:W-:-:S02]  /*1ab0*/  ULOP3.LUT UR18, UR8, 0x7, URZ, 0xc0, !UPT ;  /* 0x0000000708127892 */ /* 0x000fc4000f8ec0ff */
[----:B-----5:R-:W-:Y:S02]  /*1ac0*/  ULEA UR4, UR9, UR4, 0x18 ;  /* 0x0000000409047291 */ /* 0x020fe4000f8ec0ff */
[----:B------:R-:W-:Y:S02]  /*1ad0*/  ULOP3.LUT UR19, UR8, 0x3, URZ, 0xc0, !UPT ;  /* 0x0000000308137892 */ /* 0x000fe4000f8ec0ff */
[----:B------:R-:W-:Y:S02]  /*1ae0*/  ULOP3.LUT UR8, UR8, 0xfffffff8, URZ, 0xc0, !UPT ;  /* 0xfffffff808087892 */ /* 0x000fe4000f8ec0ff */
[----:B------:R-:W-:Y:S01]  /*1af0*/  LEA R16, R22, UR4, 0x2 ;  /* 0x0000000416107c11 */ /* 0x000fe2000f8e10ff */
[----:B------:R-:W-:Y:S01]  /*1b00*/  UMOV UR4, URZ ;  /* 0x000000ff00047c82 */ /* 0x000fe20008000000 */
[----:B-1----:R-:W-:Y:S01]  /*1b10*/  VIADD R6, R4, 0xffffffe ;  /* 0x0ffffffe04067836 */ /* 0x002fe20000000000 */
[----:B------:R-:W-:Y:S02]  /*1b20*/  SEL R4, RZ, 0x1, P0 ;  /* 0x00000001ff047807 */ /* 0x000fe40000000000 */
[----:B------:R-:W-:Y:S01]  /*1b30*/  IMAD R16, R3, 0x4, R16 ;  /* 0x0000000403107824 */ /* 0x000fe200078e0210 */
[----:B------:R0:W1:Y:S01]  /*1b40*/  F2I.FTZ.U32.TRUNC.NTZ R7, R6 ;  /* 0x0000000600077305 */ /* 0x000062000021f000 */
[----:B------:R-:W-:Y:S01]  /*1b50*/  IADD3 R2, PT, PT, R9, -R2, -R4 ;  /* 0x8000000209027210 */ /* 0x000fe20007ffe804 */
[----:B0-----:R-:W-:-:S02]  /*1b60*/  IMAD.MOV.U32 R6, RZ, RZ, RZ ;  /* 0x000000ffff067224 */ /* 0x001fc400078e00ff */
[----:B-1----:R-:W-:-:S04]  /*1b70*/  IMAD R11, R11, R7, RZ ;  /* 0x000000070b0b7224 */ /* 0x002fc800078e02ff */
[----:B------:R-:W-:Y:S02]  /*1b80*/  IMAD.HI.U32 R11, R7, R11, R6 ;  /* 0x0000000b070b7227 */ /* 0x000fe400078e0006 */
[----:B------:R-:W0:Y:S04]  /*1b90*/  S2R R7, SR_TID.Y ;  /* 0x0000000000077919 */ /* 0x000e280000002200 */
[----:B------:R-:W-:-:S04]  /*1ba0*/  IMAD.HI.U32 R11, R11, R2, RZ ;  /* 0x000000020b0b7227 */ /* 0x000fc800078e00ff */
[----:B------:R-:W-:-:S04]  /*1bb0*/  IMAD.MOV R6, RZ, RZ, -R11 ;  /* 0x000000ffff067224 */ /* 0x000fc800078e0a0b */
[----:B------:R-:W-:Y:S02]  /*1bc0*/  IMAD R2, R3, R6, R2 ;  /* 0x0000000603027224 */ /* 0x000fe400078e0202 */
[----:B------:R-:W1:Y:S03]  /*1bd0*/  S2R R6, SR_TID.X ;  /* 0x0000000000067919 */ /* 0x000e660000002100 */
[----:B------:R-:W-:-:S13]  /*1be0*/  ISETP.GE.U32.AND P0, PT, R2, R3, PT ;  /* 0x000000030200720c */ /* 0x000fda0003f06070 */
[----:B------:R-:W-:Y:S02]  /*1bf0*/  @P0 IMAD.IADD R2, R2, 0x1, -R3 ;  /* 0x0000000102020824 */ /* 0x000fe400078e0a03 */
[----:B------:R-:W-:-:S03]  /*1c00*/  @P0 VIADD R11, R11, 0x1 ;  /* 0x000000010b0b0836 */ /* 0x000fc60000000000 */
[----:B------:R-:W-:Y:S01]  /*1c10*/  ISETP.GE.U32.AND P1, PT, R2, R3, PT ;  /* 0x000000030200720c */ /* 0x000fe20003f26070 */
[----:B-1----:R-:W-:-:S12]  /*1c20*/  VIADD R6, R6, UR10 ;  /* 0x0000000a06067c36 */ /* 0x002fd80008000000 */
[----:B------:R-:W-:Y:S01]  /*1c30*/  @P1 VIADD R11, R11, 0x1 ;  /* 0x000000010b0b1836 */ /* 0x000fe20000000000 */
[----:B------:R-:W-:-:S05]  /*1c40*/  @!P2 LOP3.LUT R11, RZ, R3, RZ, 0x33, !PT ;  /* 0x00000003ff0ba212 */ /* 0x000fca00078e33ff */
[----:B------:R-:W-:Y:S02]  /*1c50*/  IMAD.IADD R2, R4, 0x1, R11 ;  /* 0x0000000104027824 */ /* 0x000fe400078e020b */
[----:B0-----:R-:W-:Y:S01]  /*1c60*/  VIADD R4, R7, UR10 ;  /* 0x0000000a07047c36 */ /* 0x001fe20008000000 */
[----:B------:R-:W-:-:S07]  /*1c70*/  I2FP.F32.S32 R7, UR11 ;  /* 0x0000000b00077c45 */ /* 0x000fce0008201400 */
.L_x_85:
[----:B------:R-:W0:Y:S02]  /*1c80*/  LDCU UR9, c[0x0][0x3a0] ;  /* 0x00007400ff0977ac */ /* 0x000e240008000800 */
[----:B0-----:R-:W-:-:S09]  /*1c90*/  UISETP.GE.AND UP0, UPT, UR4, UR9, UPT ;  /* 0x000000090400728c */ /* 0x001fd2000bf06270 */
[----:B-12345:R-:W-:Y:S05]  /*1ca0*/  BRA.U UP0, `(.L_x_33) ;  /* 0x00000025001c7547 */ /* 0x03efea000b800000 */
[----:B------:R-:W-:Y:S01]  /*1cb0*/  ISETP.GE.AND P1, PT, R22, R5, PT ;  /* 0x000000051600720c */ /* 0x000fe20003f26270 */
[----:B------:R-:W-:-:S12]  /*1cc0*/  BSSY.RECONVERGENT B0, `(.L_x_34) ;  /* 0x0000082000007945 */ /* 0x000fd80003800200 */
[----:B------:R-:W-:Y:S05]  /*1cd0*/  @P1 BRA `(.L_x_35) ;  /* 0x0000000800001947 */ /* 0x000fea0003800000 */
[----:B------:R-:W0:Y:S02]  /*1ce0*/  LDCU UR9, c[0x0][0x388] ;  /* 0x00007100ff0977ac */ /* 0x000e240008000800 */
[----:B0-----:R-:W-:-:S09]  /*1cf0*/  UISETP.GE.AND UP0, UPT, UR9, URZ, UPT ;  /* 0x000000ff0900728c */ /* 0x001fd2000bf06270 */
[----:B------:R-:W-:Y:S05]  /*1d00*/  BRA.U !UP0, `(.L_x_36) ;  /* 0x0000000508587547 */ /* 0x000fea000b800000 */
[----:B------:R-:W-:-:S07]  /*1d10*/  IMAD.MOV.U32 R18, RZ, RZ, R22 ;  /* 0x000000ffff127224 */ /* 0x000fce00078e0016 */
.L_x_42:
[----:B------:R-:W0:Y:S01]  /*1d20*/  LDCU UR9, c[0x0][0x388] ;  /* 0x00007100ff0977ac */ /* 0x000e220008000800 */
[----:B------:R-:W-:Y:S02]  /*1d30*/  IMAD.MOV.U32 R9, RZ, RZ, -0x40800000 ;  /* 0xbf800000ff097424 */ /* 0x000fe400078e00ff */
[----:B------:R-:W-:Y:S01]  /*1d40*/  IMAD.MOV.U32 R14, RZ, RZ, RZ ;  /* 0x000000ffff0e7224 */ /* 0x000fe200078e00ff */
[----:B0-----:R-:W-:-:S09]  /*1d50*/  UISETP.GE.U32.AND UP0, UPT, UR9, 0x7, UPT ;  /* 0x000000070900788c */ /* 0x001fd2000bf06070 */
[----:B------:R-:W-:Y:S05]  /*1d60*/  BRA.U !UP0, `(.L_x_37) ;  /* 0x0000000108887547 */ /* 0x000fea000b800000 */
[----:B------:R-:W-:Y:S02]  /*1d70*/  IMAD.MOV.U32 R9, RZ, RZ, -0x40800000 ;  /* 0xbf800000ff097424 */ /* 0x000fe400078e00ff */
[----:B------:R-:W-:-:S07]  /*1d80*/  IMAD.MOV.U32 R19, RZ, RZ, RZ ;  /* 0x000000ffff137224 */ /* 0x000fce00078e00ff */
.L_x_38:
        /* <DEDUP_REMOVED lines=8> */
[----:B------:R-:W-:-:S04]  /*1e10*/  VIADD R12, R19, 0x1 ;  /* 0x00000001130c7836 */ /* 0x000fc80000000000 */
[----:B------:R-:W-:Y:S02]  /*1e20*/  @!P0 I2FP.F32.U32 R9, R19 ;  /* 0x0000001300098245 */ /* 0x000fe40000201000 */
[----:B------:R-:W-:Y:S02]  /*1e30*/  FSETP.GTU.AND P0, PT, R13, RZ, PT ;  /* 0x000000ff0d00720b */ /* 0x000fe40003f0c000 */
[----:B------:R-:W-:Y:S02]  /*1e40*/  @!P2 I2FP.F32.U32 R9, R12 ;  /* 0x0000000c0009a245 */ /* 0x000fe40000201000 */
[----:B--2---:R-:W-:Y:S01]  /*1e50*/  FSETP.GTU.AND P2, PT, R10, RZ, PT ;  /* 0x000000ff0a00720b */ /* 0x004fe20003f4c000 */
[C---:B------:R-:W-:Y:S01]  /*1e60*/  VIADD R10, R19.reuse, 0x3 ;  /* 0x00000003130a7836 */ /* 0x040fe20000000000 */
[----:B------:R-:W-:-:S04]  /*1e70*/  IADD3 R12, PT, PT, R19, 0x2, RZ ;  /* 0x00000002130c7810 */ /* 0x000fc80007ffe0ff */
[----:B------:R-:W-:Y:S02]  /*1e80*/  @!P3 I2FP.F32.U32 R9, R12 ;  /* 0x0000000c0009b245 */ /* 0x000fe40000201000 */
[----:B------:R-:W-:Y:S01]  /*1e90*/  FSETP.GTU.AND P3, PT, R11, RZ, PT ;  /* 0x000000ff0b00720b */ /* 0x000fe20003f6c000 */
[C---:B------:R-:W-:Y:S01]  /*1ea0*/  VIADD R11, R19.reuse, 0x7 ;  /* 0x00000007130b7836 */ /* 0x040fe20000000000 */
[----:B------:R-:W-:Y:S01]  /*1eb0*/  @!P0 I2FP.F32.U32 R9, R10 ;  /* 0x0000000a00098245 */ /* 0x000fe20000201000 */
[----:B------:R-:W-:Y:S01]  /*1ec0*/  VIADD R10, R19, 0x4 ;  /* 0x00000004130a7836 */ /* 0x000fe20000000000 */
[----:B0-----:R-:W-:-:S04]  /*1ed0*/  FSETP.GTU.AND P0, PT, R14, RZ, PT ;  /* 0x000000ff0e00720b */ /* 0x001fc80003f0c000 */
[----:B------:R-:W-:Y:S01]  /*1ee0*/  @!P2 I2FP.F32.U32 R9, R10 ;  /* 0x0000000a0009a245 */ /* 0x000fe20000201000 */
[----:B------:R-:W-:Y:S01]  /*1ef0*/  VIADD R10, R19, 0x5 ;  /* 0x00000005130a7836 */ /* 0x000fe20000000000 */
[----:B------:R-:W-:-:S04]  /*1f00*/  FSETP.GTU.AND P2, PT, R15, RZ, PT ;  /* 0x000000ff0f00720b */ /* 0x000fc80003f4c000 */
[----:B------:R-:W-:Y:S01]  /*1f10*/  @!P3 I2FP.F32.U32 R9, R10 ;  /* 0x0000000a0009b245 */ /* 0x000fe20000201000 */
[C---:B------:R-:W-:Y:S02]  /*1f20*/  VIADD R10, R19.reuse, 0x6 ;  /* 0x00000006130a7836 */ /* 0x040fe40000000000 */
[----:B------:R-:W-:-:S03]  /*1f30*/  VIADD R19, R19, 0x8 ;  /* 0x0000000813137836 */ /* 0x000fc60000000000 */
[----:B------:R-:W-:Y:S02]  /*1f40*/  @!P0 I2FP.F32.U32 R9, R10 ;  /* 0x0000000a00098245 */ /* 0x000fe40000201000 */
[----:B------:R-:W-:Y:S02]  /*1f50*/  ISETP.NE.AND P0, PT, R19, UR8, PT ;  /* 0x0000000813007c0c */ /* 0x000fe4000bf05270 */
[----:B------:R-:W-:-:S11]  /*1f60*/  @!P2 I2FP.F32.U32 R9, R11 ;  /* 0x0000000b0009a245 */ /* 0x000fd60000201000 */
[----:B------:R-:W-:Y:S05]  /*1f70*/  @P0 BRA `(.L_x_38) ;  /* 0xfffffffc00840947 */ /* 0x000fea000383ffff */
[----:B------:R-:W-:-:S07]  /*1f80*/  IMAD.U32 R14, RZ, RZ, UR8 ;  /* 0x00000008ff0e7e24 */ /* 0x000fce000f8e00ff */
.L_x_37:
[----:B------:R-:W-:-:S09]  /*1f90*/  UISETP.NE.AND UP0, UPT, UR18, URZ, UPT ;  /* 0x000000ff1200728c */ /* 0x000fd2000bf05270 */
[----:B------:R-:W-:Y:S05]  /*1fa0*/  BRA.U !UP0, `(.L_x_39) ;  /* 0x00000001088c7547 */ /* 0x000fea000b800000 */
[----:B------:R-:W-:Y:S02]  /*1fb0*/  UIADD3 UR9, UPT, UPT, UR18, -0x1, URZ ;  /* 0xffffffff12097890 */ /* 0x000fe4000fffe0ff */
[----:B------:R-:W-:Y:S02]  /*1fc0*/  UISETP.NE.AND UP0, UPT, UR19, URZ, UPT ;  /* 0x000000ff1300728c */ /* 0x000fe4000bf05270 */
[----:B------:R-:W-:-:S09]  /*1fd0*/  UISETP.GE.U32.AND UP1, UPT, UR9, 0x3, UPT ;  /* 0x000000030900788c */ /* 0x000fd2000bf26070 */
[----:B------:R-:W-:Y:S05]  /*1fe0*/  BRA.U !UP1, `(.L_x_40) ;  /* 0x00000001093c7547 */ /* 0x000fea000b800000 */
[----:B------:R-:W-:-:S04]  /*1ff0*/  IMAD.SHL.U32 R15, R14, 0x4, RZ ;  /* 0x000000040e0f7824 */ /* 0x000fc800078e00ff */
[----:B------:R-:W0:Y:S08]  /*2000*/  LDC.64 R12, c[0x3][R15] ;  /* 0x00c000000f0c7b82 */ /* 0x000e300000000a00 */
[----:B------:R-:W1:Y:S01]  /*2010*/  LDC.64 R10, c[0x3][R15+0x8] ;  /* 0x00c002000f0a7b82 */ /* 0x000e620000000a00 */
[----:B0-----:R-:W-:Y:S02]  /*2020*/  FSETP.GTU.AND P0, PT, R12, RZ, PT ;  /* 0x000000ff0c00720b */ /* 0x001fe40003f0c000 */
[----:B------:R-:W-:-:S02]  /*2030*/  FSETP.GTU.AND P2, PT, R13, RZ, PT ;  /* 0x000000ff0d00720b */ /* 0x000fc40003f4c000 */
[----:B-1----:R-:W-:Y:S02]  /*2040*/  FSETP.GTU.AND P3, PT, R10, RZ, PT ;  /* 0x000000ff0a00720b */ /* 0x002fe40003f6c000 */
[----:B------:R-:W-:Y:S01]  /*2050*/  FSETP.GTU.AND P4, PT, R11, RZ, PT ;  /* 0x000000ff0b00720b */ /* 0x000fe20003f8c000 */
[C---:B------:R-:W-:Y:S01]  /*2060*/  VIADD R11, R14.reuse, 0x3 ;  /* 0x000000030e0b7836 */ /* 0x040fe20000000000 */
[----:B------:R-:W-:-:S05]  /*2070*/  IADD3 R10, PT, PT, R14, 0x1, RZ ;  /* 0x000000010e0a7810 */ /* 0x000fca0007ffe0ff */
[----:B------:R-:W-:Y:S02]  /*2080*/  @!P0 I2FP.F32.U32 R9, R14 ;  /* 0x0000000e00098245 */ /* 0x000fe40000201000 */
[----:B------:R-:W-:Y:S01]  /*2090*/  @!P2 I2FP.F32.U32 R9, R10 ;  /* 0x0000000a0009a245 */ /* 0x000fe20000201000 */
[C---:B------:R-:W-:Y:S02]  /*20a0*/  VIADD R10, R14.reuse, 0x2 ;  /* 0x000000020e0a7836 */ /* 0x040fe40000000000 */
[----:B------:R-:W-:-:S03]  /*20b0*/  VIADD R14, R14, 0x4 ;  /* 0x000000040e0e7836 */ /* 0x000fc60000000000 */
[----:B------:R-:W-:Y:S02]  /*20c0*/  @!P3 I2FP.F32.U32 R9, R10 ;  /* 0x0000000a0009b245 */ /* 0x000fe40000201000 */
[----:B------:R-:W-:-:S07]  /*20d0*/  @!P4 I2FP.F32.U32 R9, R11 ;  /* 0x0000000b0009c245 */ /* 0x000fce0000201000 */
.L_x_40:
[----:B------:R-:W-:Y:S05]  /*20e0*/  BRA.U !UP0, `(.L_x_39) ;  /* 0x00000001083c7547 */ /* 0x000fea000b800000 */
[----:B------:R-:W-:Y:S01]  /*20f0*/  UISETP.NE.AND UP0, UPT, UR19, 0x1, UPT ;  /* 0x000000011300788c */ /* 0x000fe2000bf05270 */
[----:B------:R-:W-:-:S08]  /*2100*/  ISETP.NE.AND P0, PT, RZ, UR17, PT ;  /* 0x00000011ff007c0c */ /* 0x000fd0000bf05270 */
[----:B------:R-:W-:Y:S05]  /*2110*/  BRA.U !UP0, `(.L_x_41) ;  /* 0x0000000108207547 */ /* 0x000fea000b800000 */
[----:B------:R-:W-:-:S06]  /*2120*/  IMAD.SHL.U32 R10, R14, 0x4, RZ ;  /* 0x000000040e0a7824 */ /* 0x000fcc00078e00ff */
[----:B------:R-:W0:Y:S02]  /*2130*/  LDC.64 R10, c[0x3][R10] ;  /* 0x00c000000a0a7b82 */ /* 0x000e240000000a00 */
[----:B0-----:R-:W-:Y:S02]  /*2140*/  FSETP.GTU.AND P2, PT, R10, RZ, PT ;  /* 0x000000ff0a00720b */ /* 0x001fe40003f4c000 */
[----:B------:R-:W-:Y:S01]  /*2150*/  FSETP.GTU.AND P3, PT, R11, RZ, PT ;  /* 0x000000ff0b00720b */ /* 0x000fe20003f6c000 */
[----:B------:R-:W-:-:S10]  /*2160*/  VIADD R11, R14, 0x1 ;  /* 0x000000010e0b7836 */ /* 0x000fd40000000000 */
[----:B------:R-:W-:Y:S01]  /*2170*/  @!P2 I2FP.F32.U32 R9, R14 ;  /* 0x0000000e0009a245 */ /* 0x000fe20000201000 */
[----:B------:R-:W-:Y:S01]  /*2180*/  VIADD R14, R14, 0x2 ;  /* 0x000000020e0e7836 */ /* 0x000fe20000000000 */
[----:B------:R-:W-:-:S07]  /*2190*/  @!P3 I2FP.F32.U32 R9, R11 ;  /* 0x0000000b0009b245 */ /* 0x000fce0000201000 */
.L_x_41:
[----:B------:R-:W-:-:S06]  /*21a0*/  @!P0 IMAD.SHL.U32 R10, R14, 0x4, RZ ;  /* 0x000000040e0a8824 */ /* 0x000fcc00078e00ff */
[----:B------:R-:W0:Y:S02]  /*21b0*/  @!P0 LDC R10, c[0x3][R10] ;  /* 0x00c000000a0a8b82 */ /* 0x000e240000000800 */
[----:B0-----:R-:W-:-:S13]  /*21c0*/  FSETP.GTU.OR P2, PT, R10, RZ, P0 ;  /* 0x000000ff0a00720b */ /* 0x001fda000074c400 */
[----:B------:R-:W-:-:S07]  /*21d0*/  @!P2 I2FP.F32.U32 R9, R14 ;  /* 0x0000000e0009a245 */ /* 0x000fce0000201000 */
.L_x_39:
        /* <DEDUP_REMOVED lines=9> */
.L_x_36:
[C---:B------:R-:W-:Y:S01]  /*2270*/  IADD3 R9, PT, PT, R2.reuse, 0x1, RZ ;  /* 0x0000000102097810 */ /* 0x040fe20007ffe0ff */
[----:B------:R-:W-:Y:S01]  /*2280*/  BSSY.RECONVERGENT B1, `(.L_x_43) ;  /* 0x0000015000017945 */ /* 0x000fe20003800200 */
[----:B------:R-:W-:Y:S01]  /*2290*/  ISETP.GE.U32.AND P2, PT, R2, 0x3, PT ;  /* 0x000000030200780c */ /* 0x000fe20003f46070 */
[----:B------:R-:W-:Y:S01]  /*22a0*/  IMAD.MOV.U32 R10, RZ, RZ, R22 ;  /* 0x000000ffff0a7224 */ /* 0x000fe200078e0016 */
[----:B------:R-:W-:-:S04]  /*22b0*/  LOP3.LUT R12, R9, 0x3, RZ, 0xc0, !PT ;  /* 0x00000003090c7812 */ /* 0x000fc800078ec0ff */
[----:B------:R-:W-:-:S13]  /*22c0*/  ISETP.NE.AND P0, PT, R12, RZ, PT ;  /* 0x000000ff0c00720c */ /* 0x000fda0003f05270 */
[----:B------:R-:W-:Y:S05]  /*22d0*/  @!P0 BRA `(.L_x_44) ;  /* 0x00000000003c8947 */ /* 0x000fea0003800000 */
[----:B------:R-:W0:Y:S01]  /*22e0*/  S2UR UR10, SR_CgaCtaId ;  /* 0x00000000000a79c3 */ /* 0x000e220000008800 */
[----:B------:R-:W-:Y:S01]  /*22f0*/  UMOV UR9, 0x400 ;  /* 0x0000040000097882 */ /* 0x000fe20000000000 */
[----:B------:R-:W-:Y:S01]  /*2300*/  IMAD.MOV.U32 R11, RZ, RZ, -0x40800000 ;  /* 0xbf800000ff0b7424 */ /* 0x000fe200078e00ff */
[----:B------:R-:W-:Y:S01]  /*2310*/  ISETP.NE.AND P0, PT, R12, 0x1, PT ;  /* 0x000000010c00780c */ /* 0x000fe20003f05270 */
[----:B------:R-:W-:Y:S01]  /*2320*/  IMAD.IADD R10, R22, 0x1, R3 ;  /* 0x00000001160a7824 */ /* 0x000fe200078e0203 */
[----:B0-----:R-:W-:-:S06]  /*2330*/  ULEA UR9, UR10, UR9, 0x18 ;  /* 0x000000090a097291 */ /* 0x001fcc000f8ec0ff */
[----:B------:R-:W-:-:S05]  /*2340*/  LEA R9, R22, UR9, 0x2 ;  /* 0x0000000916097c11 */ /* 0x000fca000f8e10ff */
[----:B------:R0:W-:Y:S01]  /*2350*/  STS [R9], R11 ;  /* 0x0000000b09007388 */ /* 0x0001e20000000800 */
[----:B------:R-:W-:Y:S05]  /*2360*/  @!P0 BRA `(.L_x_44) ;  /* 0x0000000000188947 */ /* 0x000fea0003800000 */
[----:B------:R-:W-:Y:S01]  /*2370*/  ISETP.NE.AND P0, PT, R12, 0x2, PT ;  /* 0x000000020c00780c */ /* 0x000fe20003f05270 */
[----:B------:R1:W-:Y:S01]  /*2380*/  STS [R16], R11 ;  /* 0x0000000b10007388 */ /* 0x0003e20000000800 */
[----:B------:R-:W-:-:S11]  /*2390*/  IMAD.IADD R10, R3, 0x1, R10 ;  /* 0x00000001030a7824 */ /* 0x000fd600078e020a */
[C---:B------:R-:W-:Y:S02]  /*23a0*/  @P0 IMAD R12, R3.reuse, 0x4, R16 ;  /* 0x00000004030c0824 */ /* 0x040fe400078e0210 */
[----:B------:R-:W-:-:S03]  /*23b0*/  @P0 IMAD.IADD R10, R3, 0x1, R10 ;  /* 0x00000001030a0824 */ /* 0x000fc600078e020a */
[----:B------:R1:W-:Y:S04]  /*23c0*/  @P0 STS [R12], R11 ;  /* 0x0000000b0c000388 */ /* 0x0003e80000000800 */
.L_x_44:
[----:B----4-:R-:W-:Y:S05]  /*23d0*/  BSYNC.RECONVERGENT B1 ;  /* 0x0000000000017941 */ /* 0x010fea0003800200 */
.L_x_43:
[----:B------:R-:W-:Y:S05]  /*23e0*/  @!P2 BRA `(.L_x_35) ;  /* 0x00000000003ca947 */ /* 0x000fea0003800000 */
[----:B-1----:R-:W1:Y:S01]  /*23f0*/  S2R R12, SR_CgaCtaId ;  /* 0x00000000000c7919 */ /* 0x002e620000008800 */
[----:B0-----:R-:W-:Y:S01]  /*2400*/  MOV R9, 0x400 ;  /* 0x0000040000097802 */ /* 0x001fe20000000f00 */
[----:B------:R-:W-:-:S03]  /*2410*/  IMAD.MOV.U32 R13, RZ, RZ, -0x40800000 ;  /* 0xbf800000ff0d7424 */ /* 0x000fc600078e00ff */
[----:B-1----:R-:W-:-:S07]  /*2420*/  LEA R11, R12, R9, 0x18 ;  /* 0x000000090c0b7211 */ /* 0x002fce00078ec0ff */
.L_x_45:
[----:B--2---:R-:W-:Y:S02]  /*2430*/  IMAD R12, R10, 0x4, R11 ;  /* 0x000000040a0c7824 */ /* 0x004fe400078e020b */
[----:B------:R-:W-:-:S03]  /*2440*/  IMAD R10, R3, 0x4, R10 ;  /* 0x00000004030a7824 */ /* 0x000fc600078e020a */
[----:B------:R-:W-:Y:S01]  /*2450*/  LEA R14, R3, R12, 0x2 ;  /* 0x0000000c030e7211 */ /* 0x000fe200078e10ff */
[----:B------:R2:W-:Y:S01]  /*2460*/  STS [R12], R13 ;  /* 0x0000000d0c007388 */ /* 0x0005e20000000800 */
[----:B------:R-:W-:-:S03]  /*2470*/  ISETP.GE.AND P0, PT, R10, R5, PT ;  /* 0x000000050a00720c */ /* 0x000fc60003f06270 */
[C---:B------:R-:W-:Y:S01]  /*2480*/  IMAD R18, R3.reuse, 0x4, R14 ;  /* 0x0000000403127824 */ /* 0x040fe200078e020e */
[----:B------:R2:W-:Y:S03]  /*2490*/  STS [R14], R13 ;  /* 0x0000000d0e007388 */ /* 0x0005e60000000800 */
[----:B------:R-:W-:Y:S01]  /*24a0*/  IMAD R9, R3, 0x4, R18 ;  /* 0x0000000403097824 */ /* 0x000fe200078e0212 */
[----:B------:R2:W-:Y:S04]  /*24b0*/  STS [R18], R13 ;  /* 0x0000000d12007388 */ /* 0x0005e80000000800 */
[----:B------:R2:W-:Y:S01]  /*24c0*/  STS [R9], R13 ;  /* 0x0000000d09007388 */ /* 0x0005e20000000800 */
[----:B------:R-:W-:Y:S05]  /*24d0*/  @!P0 BRA `(.L_x_45) ;  /* 0xfffffffc00d48947 */ /* 0x000fea000383ffff */
.L_x_35:
[----:B----4-:R-:W-:Y:S05]  /*24e0*/  BSYNC.RECONVERGENT B0 ;  /* 0x0000000000007941 */ /* 0x010fea0003800200 */
.L_x_34:
[----:B------:R-:W3:Y:S02]  /*24f0*/  LDCU UR9, c[0x0][0x3a4] ;  /* 0x00007480ff0977ac */ /* 0x000ee40008000800 */
[----:B---3--:R-:W-:-:S04]  /*2500*/  UIADD3 UR10, UPT, UPT, -UR9, URZ, URZ ;  /* 0x000000ff090a7290 */ /* 0x008fc8000fffe1ff */
[----:B------:R-:W-:Y:S01]  /*2510*/  UISETP.GE.AND UP0, UPT, UR9, UR10, UPT ;  /* 0x0000000a0900728c */ /* 0x000fe2000bf06270 */
[----:B------:R-:W-:Y:S08]  /*2520*/  BAR.SYNC.DEFER_BLOCKING 0x0 ;  /* 0x0000000000007b1d */ /* 0x000ff00000010000 */
[----:B------:R-:W-:Y:S05]  /*2530*/  BRA.U !UP0, `(.L_x_46) ;  /* 0x0000000908147547 */ /* 0x000fea000b800000 */
[----:B------:R-:W-:-:S05]  /*2540*/  UMOV UR9, UR6 ;  /* 0x0000000600097c82 */ /* 0x000fca0008000000 */
.L_x_58:
[----:B---3--:R-:W3:Y:S01]  /*2550*/  LDCU UR11, c[0x0][0x3a4] ;  /* 0x00007480ff0b77ac */ /* 0x008ee20008000800 */
[----:B------:R-:W-:Y:S01]  /*2560*/  VIADD R10, R6, UR9 ;  /* 0x00000009060a7c36 */ /* 0x000fe20008000000 */
[----:B------:R-:W-:Y:S01]  /*2570*/  UISETP.GE.U32.AND UP2, UPT, UR15, 0x3, UPT ;  /* 0x000000030f00788c */ /* 0x000fe2000bf46070 */
[----:B------:R-:W-:Y:S01]  /*2580*/  UMOV UR10, UR9 ;  /* 0x00000009000a7c82 */ /* 0x000fe20008000000 */
[----:B------:R-:W-:Y:S02]  /*2590*/  UIADD3 UR9, UPT, UPT, UR9, 0x1, URZ ;  /* 0x0000000109097890 */ /* 0x000fe4000fffe0ff */
[----:B---3--:R-:W-:-:S03]  /*25a0*/  UISETP.NE.AND UP1, UPT, UR10, UR11, UPT ;  /* 0x0000000b0a00728c */ /* 0x008fc6000bf25270 */
[----:B------:R-:W-:Y:S02]  /*25b0*/  UMOV UR10, UR6 ;  /* 0x00000006000a7c82 */ /* 0x000fe40008000000 */
[----:B----4-:R-:W-:Y:S06]  /*25c0*/  BRA.U !UP2, `(.L_x_47) ;  /* 0x000000050a407547 */ /* 0x010fec000b800000 */
[----:B------:R-:W3:Y:S01]  /*25d0*/  S2UR UR11, SR_CgaCtaId ;  /* 0x00000000000b79c3 */ /* 0x000ee20000008800 */
[----:B------:R-:W-:Y:S01]  /*25e0*/  UMOV UR10, 0x400 ;  /* 0x00000400000a7882 */ /* 0x000fe20000000000 */
[----:B------:R-:W4:Y:S01]  /*25f0*/  LDCU UR20, c[0x0][0x3a4] ;  /* 0x00007480ff1477ac */ /* 0x000f220008000800 */
[----:B---3--:R-:W-:-:S06]  /*2600*/  ULEA UR10, UR11, UR10, 0x18 ;  /* 0x0000000a0b0a7291 */ /* 0x008fcc000f8ec0ff */
[----:B0-2---:R-:W-:Y:S01]  /*2610*/  IMAD.U32 R9, RZ, RZ, UR10 ;  /* 0x0000000aff097e24 */ /* 0x005fe2000f8e00ff */
[----:B----4-:R-:W-:-:S06]  /*2620*/  UMOV UR10, UR6 ;  /* 0x00000006000a7c82 */ /* 0x010fcc0008000000 */
.L_x_56:
[----:B0123--:R-:W-:Y:S01]  /*2630*/  VIADD R11, R4, UR10 ;  /* 0x0000000a040b7c36 */ /* 0x00ffe20008000000 */
[----:B------:R-:W-:Y:S03]  /*2640*/  BSSY.RECONVERGENT B0, `(.L_x_48) ;  /* 0x0000012000007945 */ /* 0x000fe60003800200 */
        /* <DEDUP_REMOVED lines=12> */
[----:B------:R-:W-:-:S05]  /*2710*/  MOV R9, UR11 ;  /* 0x0000000b00097c02 */ /* 0x000fca0008000f00 */
[----:B------:R-:W-:-:S05]  /*2720*/  IMAD R12, R12, 0x4, R9 ;  /* 0x000000040c0c7824 */ /* 0x000fca00078e0209 */
[----:B------:R-:W0:Y:S02]  /*2730*/  LDS R11, [R12] ;  /* 0x000000000c0b7984 */ /* 0x000e240000000800 */
[----:B0-----:R-:W-:-:S05]  /*2740*/  FADD R11, R11, -1 ;  /* 0xbf8000000b0b7421 */ /* 0x001fca0000000000 */
[----:B------:R0:W-:Y:S02]  /*2750*/  STS [R12], R11 ;  /* 0x0000000b0c007388 */ /* 0x0001e40000000800 */
.L_x_49:
[----:B------:R-:W-:Y:S05]  /*2760*/  BSYNC.RECONVERGENT B0 ;  /* 0x0000000000007941 */ /* 0x000fea0003800200 */
.L_x_48:
        /* <DEDUP_REMOVED lines=14> */
[----:B0-----:R-:W-:-:S05]  /*2850*/  FADD R11, R11, -1 ;  /* 0xbf8000000b0b7421 */ /* 0x001fca0000000000 */
[----:B------:R1:W-:Y:S02]  /*2860*/  STS [R12], R11 ;  /* 0x0000000b0c007388 */ /* 0x0003e40000000800 */
.L_x_51:
[----:B------:R-:W-:Y:S05]  /*2870*/  BSYNC.RECONVERGENT B0 ;  /* 0x0000000000007941 */ /* 0x000fea0003800200 */
.L_x_50:
        /* <DEDUP_REMOVED lines=11> */
[----:B------:R-:W-:-:S04]  /*2930*/  IMAD.U32 R9, RZ, RZ, UR11 ;  /* 0x0000000bff097e24 */ /* 0x000fc8000f8e00ff */
[----:B------:R-:W-:-:S05]  /*2940*/  IMAD R12, R12, 0x4, R9 ;  /* 0x000000040c0c7824 */ /* 0x000fca00078e0209 */
[----:B------:R-:W0:Y:S02]  /*2950*/  LDS R11, [R12] ;  /* 0x000000000c0b7984 */ /* 0x000e240000000800 */
[----:B0-----:R-:W-:-:S05]  /*2960*/  FADD R11, R11, -1 ;  /* 0xbf8000000b0b7421 */ /* 0x001fca0000000000 */
[----:B------:R2:W-:Y:S02]  /*2970*/  STS [R12], R11 ;  /* 0x0000000b0c007388 */ /* 0x0005e40000000800 */
.L_x_53:
[----:B------:R-:W-:Y:S05]  /*2980*/  BSYNC.RECONVERGENT B0 ;  /* 0x0000000000007941 */ /* 0x000fea0003800200 */
.L_x_52:
        /* <DEDUP_REMOVED lines=10> */
[----:B------:R-:W-:-:S05]  /*2a30*/  IMAD.U32 R9, RZ, RZ, UR11 ;  /* 0x0000000bff097e24 */ /* 0x000fca000f8e00ff */
[----:B------:R-:W-:-:S05]  /*2a40*/  LEA R12, R12, R9, 0x2 ;  /* 0x000000090c0c7211 */ /* 0x000fca00078e10ff */
[----:B------:R-:W0:Y:S02]  /*2a50*/  LDS R11, [R12] ;  /* 0x000000000c0b7984 */ /* 0x000e240000000800 */
[----:B0-----:R-:W-:-:S05]  /*2a60*/  FADD R11, R11, -1 ;  /* 0xbf8000000b0b7421 */ /* 0x001fca0000000000 */
[----:B------:R3:W-:Y:S02]  /*2a70*/  STS [R12], R11 ;  /* 0x0000000b0c007388 */ /* 0x0007e40000000800 */
.L_x_55:
[----:B------:R-:W-:Y:S05]  /*2a80*/  BSYNC.RECONVERGENT B0 ;  /* 0x0000000000007941 */ /* 0x000fea0003800200 */
.L_x_54:
[----:B------:R-:W-:-:S04]  /*2a90*/  UIADD3 UR10, UPT, UPT, UR10, 0x4, URZ ;  /* 0x000000040a0a7890 */ /* 0x000fc8000fffe0ff */
[----:B------:R-:W-:-:S04]  /*2aa0*/  UIADD3 UR11, UPT, UPT, UR10, UR20, URZ ;  /* 0x000000140a0b7290 */ /* 0x000fc8000fffe0ff */
[----:B------:R-:W-:-:S09]  /*2ab0*/  UISETP.NE.AND UP2, UPT, UR11, UR7, UPT ;  /* 0x000000070b00728c */ /* 0x000fd2000bf45270 */
[----:B------:R-:W-:Y:S05]  /*2ac0*/  BRA.U UP2, `(.L_x_56) ;  /* 0xfffffff902d87547 */ /* 0x000fea000b83ffff */
.L_x_47:
[----:B------:R-:W-:-:S09]  /*2ad0*/  ULOP3.LUT UP2, URZ, UR15, 0x2, URZ, 0xc0, !UPT ;  /* 0x000000020fff7892 */ /* 0x000fd2000f84c0ff */
[----:B------:R-:W-:Y:S05]  /*2ae0*/  BRA.U !UP2, `(.L_x_57) ;  /* 0x000000010a687547 */ /* 0x000fea000b800000 */
[----:B------:R-:W4:Y:S01]  /*2af0*/  S2UR UR16, SR_CgaCtaId ;  /* 0x00000000001079c3 */ /* 0x000f220000008800 */
[----:B0-2---:R-:W-:Y:S01]  /*2b00*/  VIADD R9, R4, UR10 ;  /* 0x0000000a04097c36 */ /* 0x005fe20008000000 */
[----:B------:R-:W-:Y:S01]  /*2b10*/  UMOV UR11, 0x400 ;  /* 0x00000400000b7882 */ /* 0x000fe20000000000 */
[----:B------:R-:W-:Y:S02]  /*2b20*/  UIADD3 UR10, UPT, UPT, UR10, 0x2, URZ ;  /* 0x000000020a0a7890 */ /* 0x000fe4000fffe0ff */
[----:B------:R-:W-:Y:S01]  /*2b30*/  IMAD R9, R25, R9, R10 ;  /* 0x0000000919097224 */ /* 0x000fe200078e020a */
[----:B----4-:R-:W-:-:S06]  /*2b40*/  ULEA UR11, UR16, UR11, 0x18 ;  /* 0x0000000b100b7291 */ /* 0x010fcc000f8ec0ff */
[----:B------:R-:W-:-:S05]  /*2b50*/  LEA R14, R9, UR11, 0x2 ;  /* 0x0000000b090e7c11 */ /* 0x000fca000f8e10ff */
[----:B------:R-:W0:Y:S02]  /*2b60*/  LDS R18, [R14] ;  /* 0x000000000e127984 */ /* 0x000e240000000800 */
[----:B0-----:R-:W-:-:S04]  /*2b70*/  FSETP.GEU.AND P0, PT, R18, R7, PT ;  /* 0x000000071200720b */ /* 0x001fc80003f0e000 */
[----:B------:R-:W-:-:S13]  /*2b80*/  FSETP.LTU.OR P0, PT, R18, RZ, P0 ;  /* 0x000000ff1200720b */ /* 0x000fda0000709400 */
[----:B------:R-:W0:Y:S02]  /*2b90*/  @!P0 F2I.TRUNC.NTZ R9, R18 ;  /* 0x0000001200098305 */ /* 0x000e24000020f100 */
[----:B0-----:R-:W-:-:S05]  /*2ba0*/  @!P0 IMAD R9, R3, R9, R8 ;  /* 0x0000000903098224 */ /* 0x001fca00078e0208 */
[----:B------:R-:W-:-:S05]  /*2bb0*/  @!P0 LEA R9, R9, UR11, 0x2 ;  /* 0x0000000b09098c11 */ /* 0x000fca000f8e10ff */
[----:B-1-3--:R-:W0:Y:S02]  /*2bc0*/  @!P0 LDS R11, [R9] ;  /* 0x00000000090b8984 */ /* 0x00ae240000000800 */
[----:B0-----:R-:W-:Y:S01]  /*2bd0*/  @!P0 FADD R12, R11, -1 ;  /* 0xbf8000000b0c8421 */ /* 0x001fe20000000000 */
[----:B------:R-:W-:-:S04]  /*2be0*/  IMAD R11, R25, 0x4, R14 ;  /* 0x00000004190b7824 */ /* 0x000fc800078e020e */
        /* <DEDUP_REMOVED lines=8> */
[----:B0-----:R-:W-:-:S05]  /*2c70*/  @!P0 FADD R14, R14, -1 ;  /* 0xbf8000000e0e8421 */ /* 0x001fca0000000000 */
[----:B------:R4:W-:Y:S02]  /*2c80*/  @!P0 STS [R13], R14 ;  /* 0x0000000e0d008388 */ /* 0x0009e40000000800 */
.L_x_57:
[----:B------:R-:W5:Y:S01]  /*2c90*/  S2UR UR11, SR_CgaCtaId ;  /* 0x00000000000b79c3 */ /* 0x000f620000008800 */
[----:B0-2---:R-:W-:Y:S01]  /*2ca0*/  VIADD R9, R4, UR10 ;  /* 0x0000000a04097c36 */ /* 0x005fe20008000000 */
[----:B------:R-:W-:-:S03]  /*2cb0*/  UMOV UR10, 0x400 ;  /* 0x00000400000a7882 */ /* 0x000fc60000000000 */
[----:B------:R-:W-:Y:S01]  /*2cc0*/  IMAD R9, R25, R9, R10 ;  /* 0x0000000919097224 */ /* 0x000fe200078e020a */
[----:B-----5:R-:W-:-:S06]  /*2cd0*/  ULEA UR10, UR11, UR10, 0x18 ;  /* 0x0000000a0b0a7291 */ /* 0x020fcc000f8ec0ff */
[----:B------:R-:W-:-:S05]  /*2ce0*/  LEA R9, R9, UR10, 0x2 ;  /* 0x0000000a09097c11 */ /* 0x000fca000f8e10ff */
[----:B-1-3--:R-:W0:Y:S02]  /*2cf0*/  LDS R12, [R9] ;  /* 0x00000000090c7984 */ /* 0x00ae240000000800 */
[----:B0-----:R-:W-:-:S04]  /*2d00*/  FSETP.GEU.AND P0, PT, R12, R7, PT ;  /* 0x000000070c00720b */ /* 0x001fc80003f0e000 */
[----:B------:R-:W-:-:S13]  /*2d10*/  FSETP.LTU.OR P0, PT, R12, RZ, P0 ;  /* 0x000000ff0c00720b */ /* 0x000fda0000709400 */
[----:B------:R-:W0:Y:S02]  /*2d20*/  @!P0 F2I.TRUNC.NTZ R10, R12 ;  /* 0x0000000c000a8305 */ /* 0x000e24000020f100 */
[----:B0-----:R-:W-:-:S05]  /*2d30*/  @!P0 IMAD R10, R3, R10, R8 ;  /* 0x0000000a030a8224 */ /* 0x001fca00078e0208 */
[----:B------:R-:W-:-:S05]  /*2d40*/  @!P0 LEA R10, R10, UR10, 0x2 ;  /* 0x0000000a0a0a8c11 */ /* 0x000fca000f8e10ff */
[----:B------:R-:W0:Y:S02]  /*2d50*/  @!P0 LDS R11, [R10] ;  /* 0x000000000a0b8984 */ /* 0x000e240000000800 */
[----:B0-----:R-:W-:-:S05]  /*2d60*/  @!P0 FADD R11, R11, -1 ;  /* 0xbf8000000b0b8421 */ /* 0x001fca0000000000 */
[----:B------:R3:W-:Y:S01]  /*2d70*/  @!P0 STS [R10], R11 ;  /* 0x0000000b0a008388 */ /* 0x0007e20000000800 */
[----:B------:R-:W-:Y:S05]  /*2d80*/  BRA.U UP1, `(.L_x_58) ;  /* 0xfffffff501f07547 */ /* 0x000fea000b83ffff */
.L_x_46:
[----:B------:R-:W-:Y:S06]  /*2d90*/  BAR.SYNC.DEFER_BLOCKING 0x0 ;  /* 0x0000000000007b1d */ /* 0x000fec0000010000 */
[----:B------:R-:W-:Y:S04]  /*2da0*/  BSSY.RECONVERGENT B0, `(.L_x_59) ;  /* 0x00000af000007945 */ /* 0x000fe80003800200 */
[----:B------:R-:W-:Y:S05]  /*2db0*/  @P1 BRA `(.L_x_60) ;  /* 0x0000000800b41947 */ /* 0x000fea0003800000 */
[----:B------:R-:W5:Y:S02]  /*2dc0*/  LDCU UR9, c[0x0][0x388] ;  /* 0x00007100ff0977ac */ /* 0x000f640008000800 */
[----:B-----5:R-:W-:-:S09]  /*2dd0*/  UISETP.GE.AND UP1, UPT, UR9, URZ, UPT ;  /* 0x000000ff0900728c */ /* 0x020fd2000bf26270 */
[----:B------:R-:W-:Y:S05]  /*2de0*/  BRA.U !UP1, `(.L_x_61) ;  /* 0x00000009090c7547 */ /* 0x000fea000b800000 */
[----:B------:R-:W-:Y:S01]  /*2df0*/  BSSY.RECONVERGENT B1, `(.L_x_62) ;  /* 0x0000081000017945 */ /* 0x000fe20003800200 */
[----:B--2---:R-:W-:-:S07]  /*2e00*/  IMAD.MOV.U32 R18, RZ, RZ, R22 ;  /* 0x000000ffff127224 */ /* 0x004fce00078e0016 */
.L_x_68:
[-C--:B0----5:R-:W-:Y:S01]  /*2e10*/  IABS R9, R25.reuse ;  /* 0x0000001900097213 */ /* 0x0a1fe20000000000 */
[----:B------:R-:W0:Y:S01]  /*2e20*/  LDC R20, c[0x0][0x3a4] ;  /* 0x0000e900ff147b82 */ /* 0x000e220000000800 */
[----:B------:R-:W-:Y:S01]  /*2e30*/  IABS R15, R18 ;  /* 0x00000012000f7213 */ /* 0x000fe20000000000 */
[----:B------:R-:W2:Y:S01]  /*2e40*/  LDCU UR9, c[0x0][0x388] ;  /* 0x00007100ff0977ac */ /* 0x000ea20008000800 */
[----:B-1----:R-:W1:Y:S01]  /*2e50*/  I2F.RP R12, R9 ;  /* 0x00000009000c7306 */ /* 0x002e620000209400 */
[----:B------:R-:W-:-:S07]  /*2e60*/  IABS R17, R25 ;  /* 0x0000001900117213 */ /* 0x000fce0000000000 */
[----:B-1----:R-:W3:Y:S02]  /*2e70*/  MUFU.RCP R12, R12 ;  /* 0x0000000c000c7308 */ /* 0x002ee40000001000 */
[----:B---3--:R-:W-:Y:S01]  /*2e80*/  VIADD R10, R12, 0xffffffe ;  /* 0x0ffffffe0c0a7836 */ /* 0x008fe20000000000 */
[----:B------:R-:W-:-:S05]  /*2e90*/  IADD3 R12, PT, PT, RZ, -R17, RZ ;  /* 0x80000011ff0c7210 */ /* 0x000fca0007ffe0ff */
[----:B------:R1:W4:Y:S02]  /*2ea0*/  F2I.FTZ.U32.TRUNC.NTZ R11, R10 ;  /* 0x0000000a000b7305 */ /* 0x000324000021f000 */
[----:B-1----:R-:W-:Y:S02]  /*2eb0*/  IMAD.MOV.U32 R10, RZ, RZ, RZ ;  /* 0x000000ffff0a7224 */ /* 0x002fe400078e00ff */
[----:B----4-:R-:W-:-:S04]  /*2ec0*/  IMAD.MOV R14, RZ, RZ, -R11 ;  /* 0x000000ffff0e7224 */ /* 0x010fc800078e0a0b */
[----:B------:R-:W-:Y:S02]  /*2ed0*/  IMAD R13, R14, R9, RZ ;  /* 0x000000090e0d7224 */ /* 0x000fe400078e02ff */
[----:B------:R-:W-:Y:S02]  /*2ee0*/  IMAD.MOV.U32 R14, RZ, RZ, R15 ;  /* 0x000000ffff0e7224 */ /* 0x000fe400078e000f */
[----:B------:R-:W-:-:S06]  /*2ef0*/  IMAD.HI.U32 R11, R11, R13, R10 ;  /* 0x0000000d0b0b7227 */ /* 0x000fcc00078e000a */
[----:B------:R-:W-:-:S04]  /*2f00*/  IMAD.HI.U32 R11, R11, R14, RZ ;  /* 0x0000000e0b0b7227 */ /* 0x000fc800078e00ff */
[----:B------:R-:W-:-:S05]  /*2f10*/  IMAD R10, R11, R12, R14 ;  /* 0x0000000c0b0a7224 */ /* 0x000fca00078e020e */
[----:B------:R-:W-:-:S13]  /*2f20*/  ISETP.GT.U32.AND P1, PT, R9, R10, PT ;  /* 0x0000000a0900720c */ /* 0x000fda0003f24070 */
[----:B------:R-:W-:Y:S02]  /*2f30*/  @!P1 IMAD.IADD R10, R10, 0x1, -R9 ;  /* 0x000000010a0a9824 */ /* 0x000fe400078e0a09 */
[----:B------:R-:W-:Y:S01]  /*2f40*/  @!P1 VIADD R11, R11, 0x1 ;  /* 0x000000010b0b9836 */ /* 0x000fe20000000000 */
[----:B------:R-:W-:Y:S02]  /*2f50*/  ISETP.NE.AND P1, PT, R25, RZ, PT ;  /* 0x000000ff1900720c */ /* 0x000fe40003f25270 */
[----:B------:R-:W-:Y:S02]  /*2f60*/  ISETP.GE.U32.AND P0, PT, R10, R9, PT ;  /* 0x000000090a00720c */ /* 0x000fe40003f06070 */
[----:B------:R-:W-:-:S04]  /*2f70*/  LOP3.LUT R9, R18, R25, RZ, 0x3c, !PT ;  /* 0x0000001912097212 */ /* 0x000fc800078e3cff */
[----:B------:R-:W-:-:S07]  /*2f80*/  ISETP.GE.AND P2, PT, R9, RZ, PT ;  /* 0x000000ff0900720c */ /* 0x000fce0003f46270 */
[----:B------:R-:W-:-:S04]  /*2f90*/  @P0 VIADD R11, R11, 0x1 ;  /* 0x000000010b0b0836 */ /* 0x000fc80000000000 */
[----:B------:R-:W-:Y:S02]  /*2fa0*/  IMAD.MOV.U32 R9, RZ, RZ, R11 ;  /* 0x000000ffff097224 */ /* 0x000fe400078e000b */
[----:B------:R-:W1:Y:S02]  /*2fb0*/  LDC.64 R10, c[0x0][0x398] ;  /* 0x0000e600ff0a7b82 */ /* 0x000e640000000a00 */
[----:B------:R-:W-:Y:S01]  /*2fc0*/  @!P2 IMAD.MOV R9, RZ, RZ, -R9 ;  /* 0x000000ffff09a224 */ /* 0x000fe200078e0a09 */
[----:B------:R-:W-:-:S04]  /*2fd0*/  @!P1 LOP3.LUT R9, RZ, R25, RZ, 0x33, !PT ;  /* 0x00000019ff099212 */ /* 0x000fc800078e33ff */
[----:B0-----:R-:W-:Y:S01]  /*2fe0*/  IADD3 R14, PT, PT, R9, UR5, -R20 ;  /* 0x00000005090e7c10 */ /* 0x001fe2000fffe814 */
[----:B------:R-:W-:-:S04]  /*2ff0*/  IMAD.MOV R12, RZ, RZ, -R9 ;  /* 0x000000ffff0c7224 */ /* 0x000fc800078e0a09 */
[----:B------:R-:W-:-:S05]  /*3000*/  IMAD R12, R25, R12, R18 ;  /* 0x0000000c190c7224 */ /* 0x000fca00078e0212 */
[----:B------:R-:W-:Y:S02]  /*3010*/  IADD3 R9, PT, PT, R12, -R20, R23 ;  /* 0x800000140c097210 */ /* 0x000fe40007ffe017 */
[C---:B-1----:R-:W-:Y:S02]  /*3020*/  ISETP.GE.AND P1, PT, R14.reuse, R11, PT ;  /* 0x0000000b0e00720c */ /* 0x042fe40003f26270 */
[C---:B------:R-:W-:Y:S02]  /*3030*/  ISETP.GE.AND P0, PT, R9.reuse, R10, PT ;  /* 0x0000000a0900720c */ /* 0x040fe40003f06270 */
[----:B------:R-:W-:Y:S02]  /*3040*/  ISETP.GT.AND P1, PT, R14, -0x1, !P1 ;  /* 0xffffffff0e00780c */ /* 0x000fe40004f24270 */
[----:B------:R-:W-:-:S04]  /*3050*/  ISETP.GT.AND P0, PT, R9, -0x1, !P0 ;  /* 0xffffffff0900780c */ /* 0x000fc80004704270 */
[----:B------:R-:W-:-:S13]  /*3060*/  PLOP3.LUT P0, PT, P0, P1, PT, 0x80, 0x8 ;  /* 0x000000000008781c */ /* 0x000fda0000703070 */
[----:B------:R-:W0:Y:S01]  /*3070*/  @P0 LDC.64 R12, c[0x0][0x390] ;  /* 0x0000e400ff0c0b82 */ /* 0x000e220000000a00 */
[----:B------:R-:W-:-:S04]  /*3080*/  @P0 IMAD R11, R11, UR4, R14 ;  /* 0x000000040b0b0c24 */ /* 0x000fc8000f8e020e */
[----:B------:R-:W-:Y:S02]  /*3090*/  @P0 IMAD R11, R11, R10, R9 ;  /* 0x0000000a0b0b0224 */ /* 0x000fe400078e0209 */
[----:B------:R-:W-:Y:S02]  /*30a0*/  IMAD.MOV.U32 R9, RZ, RZ, RZ ;  /* 0x000000ffff097224 */ /* 0x000fe400078e00ff */
[----:B0-----:R-:W-:-:S05]  /*30b0*/  @P0 IMAD.WIDE R12, R11, 0x4, R12 ;  /* 0x000000040b0c0825 */ /* 0x001fca00078e020c */
[----:B------:R0:W5:Y:S01]  /*30c0*/  @P0 LDG.E R9, desc[UR12][R12.64] ;  /* 0x0000000c0c090981 */ /* 0x000162000c1e1900 */
[----:B--2---:R-:W-:Y:S01]  /*30d0*/  UISETP.GE.U32.AND UP1, UPT, UR9, 0x7, UPT ;  /* 0x000000070900788c */ /* 0x004fe2000bf26070 */
[----:B------:R-:W-:Y:S02]  /*30e0*/  HFMA2 R14, -RZ, RZ, 0, 0 ;  /* 0x00000000ff0e7431 */ /* 0x000fe400000001ff */
[----:B------:R-:W-:-:S06]  /*30f0*/  IMAD.MOV.U32 R17, RZ, RZ, -0x40800000 ;  /* 0xbf800000ff117424 */ /* 0x000fcc00078e00ff */
[----:B0-----:R-:W-:Y:S05]  /*3100*/  BRA.U !UP1, `(.L_x_63) ;  /* 0x0000000109887547 */ /* 0x001fea000b800000 */
[----:B------:R-:W-:Y:S02]  /*3110*/  IMAD.MOV.U32 R17, RZ, RZ, -0x40800000 ;  /* 0xbf800000ff117424 */ /* 0x000fe400078e00ff */
[----:B------:R-:W-:-:S07]  /*3120*/  IMAD.MOV.U32 R20, RZ, RZ, RZ ;  /* 0x000000ffff147224 */ /* 0x000fce00078e00ff */
.L_x_64:
[----:B------:R-:W-:-:S04]  /*3130*/  IMAD.SHL.U32 R19, R20, 0x4, RZ ;  /* 0x0000000414137824 */ /* 0x000fc800078e00ff */
[----:B------:R-:W0:Y:S08]  /*3140*/  LDC.64 R14, c[0x3][R19] ;  /* 0x00c00000130e7b82 */ /* 0x000e300000000a00 */
[----:B------:R-:W1:Y:S08]  /*3150*/  LDC.64 R12, c[0x3][R19+0x8] ;  /* 0x00c00200130c7b82 */ /* 0x000e700000000a00 */
[----:B------:R-:W2:Y:S01]  /*3160*/  LDC.64 R10, c[0x3][R19+0x10] ;  /* 0x00c00400130a7b82 */ /* 0x000ea20000000a00 */
[----:B0----5:R-:W-:-:S02]  /*3170*/  FSETP.GE.AND P0, PT, R9, R14, PT ;  /* 0x0000000e0900720b */ /* 0x021fc40003f06000 */
[----:B------:R-:W-:-:S05]  /*3180*/  FSETP.GE.AND P1, PT, R9, R15, PT ;  /* 0x0000000f0900720b */ /* 0x000fca0003f26000 */
[----:B------:R-:W0:Y:S01]  /*3190*/  LDC.64 R14, c[0x3][R19+0x18] ;  /* 0x00c00600130e7b82 */ /* 0x000e220000000a00 */
[----:B-1----:R-:W-:Y:S01]  /*31a0*/  FSETP.GE.AND P2, PT, R9, R12, PT ;  /* 0x0000000c0900720b */ /* 0x002fe20003f46000 */
[----:B------:R-:W-:-:S04]  /*31b0*/  VIADD R12, R20, 0x1 ;  /* 0x00000001140c7836 */ /* 0x000fc80000000000 */
[----:B------:R-:W-:Y:S02]  /*31c0*/  @P0 I2FP.F32.U32 R17, R20 ;  /* 0x0000001400110245 */ /* 0x000fe40000201000 */
[C---:B------:R-:W-:Y:S02]  /*31d0*/  FSETP.GE.AND P0, PT, R9.reuse, R13, PT ;  /* 0x0000000d0900720b */ /* 0x040fe40003f06000 */
[----:B------:R-:W-:Y:S01]  /*31e0*/  @P1 I2FP.F32.U32 R17, R12 ;  /* 0x0000000c00111245 */ /* 0x000fe20000201000 */
[C---:B------:R-:W-:Y:S01]  /*31f0*/  VIADD R12, R20.reuse, 0x2 ;  /* 0x00000002140c7836 */ /* 0x040fe20000000000 */
[----:B--2---:R-:W-:Y:S01]  /*3200*/  FSETP.GE.AND P1, PT, R9, R10, PT ;  /* 0x0000000a0900720b */ /* 0x004fe20003f26000 */
[----:B------:R-:W-:-:S03]  /*3210*/  VIADD R10, R20, 0x3 ;  /* 0x00000003140a7836 */ /* 0x000fc60000000000 */
[----:B------:R-:W-:Y:S02]  /*3220*/  @P2 I2FP.F32.U32 R17, R12 ;  /* 0x0000000c00112245 */ /* 0x000fe40000201000 */
[C---:B------:R-:W-:Y:S01]  /*3230*/  FSETP.GE.AND P2, PT, R9.reuse, R11, PT ;  /* 0x0000000b0900720b */ /* 0x040fe20003f46000 */
[C---:B------:R-:W-:Y:S02]  /*3240*/  VIADD R11, R20.reuse, 0x7 ;  /* 0x00000007140b7836 */ /* 0x040fe40000000000 */
[----:B------:R-:W-:Y:S01]  /*3250*/  @P0 I2FP.F32.U32 R17, R10 ;  /* 0x0000000a00110245 */ /* 0x000fe20000201000 */
[----:B------:R-:W-:Y:S01]  /*3260*/  VIADD R10, R20, 0x4 ;  /* 0x00000004140a7836 */ /* 0x000fe20000000000 */
[----:B0-----:R-:W-:-:S04]  /*3270*/  FSETP.GE.AND P0, PT, R9, R14, PT ;  /* 0x0000000e0900720b */ /* 0x001fc80003f06000 */
[----:B------:R-:W-:Y:S01]  /*3280*/  @P1 I2FP.F32.U32 R17, R10 ;  /* 0x0000000a00111245 */ /* 0x000fe20000201000 */
[----:B------:R-:W-:Y:S01]  /*3290*/  VIADD R10, R20, 0x5 ;  /* 0x00000005140a7836 */ /* 0x000fe20000000000 */
[----:B------:R-:W-:-:S04]  /*32a0*/  FSETP.GE.AND P1, PT, R9, R15, PT ;  /* 0x0000000f0900720b */ /* 0x000fc80003f26000 */
[----:B------:R-:W-:Y:S02]  /*32b0*/  @P2 I2FP.F32.U32 R17, R10 ;  /* 0x0000000a00112245 */ /* 0x000fe40000201000 */
[C---:B------:R-:W-:Y:S01]  /*32c0*/  IADD3 R10, PT, PT, R20.reuse, 0x6, RZ ;  /* 0x00000006140a7810 */ /* 0x040fe20007ffe0ff */
[----:B------:R-:W-:-:S03]  /*32d0*/  VIADD R20, R20, 0x8 ;  /* 0x0000000814147836 */ /* 0x000fc60000000000 */
[----:B------:R-:W-:Y:S02]  /*32e0*/  @P0 I2FP.F32.U32 R17, R10 ;  /* 0x0000000a00110245 */ /* 0x000fe40000201000 */
[----:B------:R-:W-:Y:S02]  /*32f0*/  ISETP.NE.AND P0, PT, R20, UR8, PT ;  /* 0x0000000814007c0c */ /* 0x000fe4000bf05270 */
[----:B------:R-:W-:-:S11]  /*3300*/  @P1 I2FP.F32.U32 R17, R11 ;  /* 0x0000000b00111245 */ /* 0x000fd60000201000 */
[----:B------:R-:W-:Y:S05]  /*3310*/  @P0 BRA `(.L_x_64) ;  /* 0xfffffffc00840947 */ /* 0x000fea000383ffff */
[----:B------:R-:W-:-:S07]  /*3320*/  IMAD.U32 R14, RZ, RZ, UR8 ;  /* 0x00000008ff0e7e24 */ /* 0x000fce000f8e00ff */
.L_x_63:
        /* <DEDUP_REMOVED lines=9> */
[C---:B0----5:R-:W-:Y:S01]  /*33c0*/  FSETP.GE.AND P0, PT, R9.reuse, R10, PT ;  /* 0x0000000a0900720b */ /* 0x061fe20003f06000 */
[C---:B------:R-:W-:Y:S01]  /*33d0*/  VIADD R10, R14.reuse, 0x1 ;  /* 0x000000010e0a7836 */ /* 0x040fe20000000000 */
[C---:B------:R-:W-:Y:S01]  /*33e0*/  FSETP.GE.AND P1, PT, R9.reuse, R11, PT ;  /* 0x0000000b0900720b */ /* 0x040fe20003f26000 */
[----:B------:R-:W-:Y:S01]  /*33f0*/  VIADD R11, R14, 0x3 ;  /* 0x000000030e0b7836 */ /* 0x000fe20000000000 */
[----:B-1----:R-:W-:-:S02]  /*3400*/  FSETP.GE.AND P2, PT, R9, R12, PT ;  /* 0x0000000c0900720b */ /* 0x002fc40003f46000 */
[----:B------:R-:W-:-:S07]  /*3410*/  FSETP.GE.AND P3, PT, R9, R13, PT ;  /* 0x0000000d0900720b */ /* 0x000fce0003f66000 */
[----:B------:R-:W-:Y:S02]  /*3420*/  @P0 I2FP.F32.U32 R17, R14 ;  /* 0x0000000e00110245 */ /* 0x000fe40000201000 */
[----:B------:R-:W-:Y:S01]  /*3430*/  @P1 I2FP.F32.U32 R17, R10 ;  /* 0x0000000a00111245 */ /* 0x000fe20000201000 */
[C---:B------:R-:W-:Y:S02]  /*3440*/  VIADD R10, R14.reuse, 0x2 ;  /* 0x000000020e0a7836 */ /* 0x040fe40000000000 */
[----:B------:R-:W-:-:S03]  /*3450*/  VIADD R14, R14, 0x4 ;  /* 0x000000040e0e7836 */ /* 0x000fc60000000000 */
[----:B------:R-:W-:Y:S02]  /*3460*/  @P2 I2FP.F32.U32 R17, R10 ;  /* 0x0000000a00112245 */ /* 0x000fe40000201000 */
[----:B------:R-:W-:-:S07]  /*3470*/  @P3 I2FP.F32.U32 R17, R11 ;  /* 0x0000000b00113245 */ /* 0x000fce0000201000 */
.L_x_66:
[----:B------:R-:W-:Y:S05]  /*3480*/  BRA.U !UP2, `(.L_x_65) ;  /* 0x000000010a3c7547 */ /* 0x000fea000b800000 */
[----:B------:R-:W-:Y:S01]  /*3490*/  UISETP.NE.AND UP1, UPT, UR19, 0x1, UPT ;  /* 0x000000011300788c */ /* 0x000fe2000bf25270 */
[----:B------:R-:W-:-:S08]  /*34a0*/  ISETP.NE.AND P2, PT, RZ, UR17, PT ;  /* 0x00000011ff007c0c */ /* 0x000fd0000bf45270 */
[----:B------:R-:W-:Y:S05]  /*34b0*/  BRA.U !UP1, `(.L_x_67) ;  /* 0x0000000109207547 */ /* 0x000fea000b800000 */
[----:B------:R-:W-:-:S06]  /*34c0*/  SHF.L.U32 R10, R14, 0x2, RZ ;  /* 0x000000020e0a7819 */ /* 0x000fcc00000006ff */
[----:B------:R-:W0:Y:S02]  /*34d0*/  LDC.64 R10, c[0x3][R10] ;  /* 0x00c000000a0a7b82 */ /* 0x000e240000000a00 */
[C---:B0----5:R-:W-:Y:S02]  /*34e0*/  FSETP.GE.AND P0, PT, R9.reuse, R10, PT ;  /* 0x0000000a0900720b */ /* 0x061fe40003f06000 */
[----:B------:R-:W-:Y:S01]  /*34f0*/  FSETP.GE.AND P1, PT, R9, R11, PT ;  /* 0x0000000b0900720b */ /* 0x000fe20003f26000 */
[----:B------:R-:W-:-:S10]  /*3500*/  VIADD R11, R14, 0x1 ;  /* 0x000000010e0b7836 */ /* 0x000fd40000000000 */
[----:B------:R-:W-:Y:S01]  /*3510*/  @P0 I2FP.F32.U32 R17, R14 ;  /* 0x0000000e00110245 */ /* 0x000fe20000201000 */
[----:B------:R-:W-:Y:S01]  /*3520*/  VIADD R14, R14, 0x2 ;  /* 0x000000020e0e7836 */ /* 0x000fe20000000000 */
[----:B------:R-:W-:-:S07]  /*3530*/  @P1 I2FP.F32.U32 R17, R11 ;  /* 0x0000000b00111245 */ /* 0x000fce0000201000 */
.L_x_67:
[----:B------:R-:W-:-:S06]  /*3540*/  @!P2 IMAD.SHL.U32 R10, R14, 0x4, RZ ;  /* 0x000000040e0aa824 */ /* 0x000fcc00078e00ff */
[----:B------:R-:W0:Y:S02]  /*3550*/  @!P2 LDC R10, c[0x3][R10] ;  /* 0x00c000000a0aab82 */ /* 0x000e240000000800 */
[----:B0----5:R-:W-:-:S13]  /*3560*/  FSETP.GE.AND P0, PT, R9, R10, !P2 ;  /* 0x0000000a0900720b */ /* 0x021fda0005706000 */
[----:B------:R-:W-:-:S07]  /*3570*/  @P0 I2FP.F32.U32 R17, R14 ;  /* 0x0000000e00110245 */ /* 0x000fce0000201000 */
.L_x_65:
[----:B------:R-:W0:Y:S01]  /*3580*/  S2UR UR10, SR_CgaCtaId ;  /* 0x00000000000a79c3 */ /* 0x000e220000008800 */
[----:B------:R-:W-:Y:S02]  /*3590*/  UMOV UR9, 0x400 ;  /* 0x0000040000097882 */ /* 0x000fe40000000000 */
[----:B0-----:R-:W-:-:S06]  /*35a0*/  ULEA UR9, UR10, UR9, 0x18 ;  /* 0x000000090a097291 */ /* 0x001fcc000f8ec0ff */
[----:B------:R-:W-:Y:S01]  /*35b0*/  LEA R10, R18, UR9, 0x2 ;  /* 0x00000009120a7c11 */ /* 0x000fe2000f8e10ff */
[----:B------:R-:W-:-:S04]  /*35c0*/  IMAD.IADD R18, R3, 0x1, R18 ;  /* 0x0000000103127824 */ /* 0x000fc800078e0212 */
[----:B------:R2:W-:Y:S01]  /*35d0*/  STS [R10], R17 ;  /* 0x000000110a007388 */ /* 0x0005e20000000800 */
[----:B------:R-:W-:-:S13]  /*35e0*/  ISETP.GE.AND P0, PT, R18, R5, PT ;  /* 0x000000051200720c */ /* 0x000fda0003f06270 */
[----:B--2---:R-:W-:Y:S05]  /*35f0*/  @!P0 BRA `(.L_x_68) ;  /* 0xfffffff800048947 */ /* 0x004fea000383ffff */
[----:B------:R-:W-:Y:S05]  /*3600*/  BSYNC.RECONVERGENT B1 ;  /* 0x0000000000017941 */ /* 0x000fea0003800200 */
.L_x_62:
[----:B------:R-:W-:Y:S05]  /*3610*/  BRA `(.L_x_60) ;  /* 0x00000000009c7947 */ /* 0x000fea0003800000 */
.L_x_61:
[C---:B0-2---:R-:W-:Y:S01]  /*3620*/  VIADD R9, R2.reuse, 0x1 ;  /* 0x0000000102097836 */ /* 0x045fe20000000000 */
[----:B------:R-:W-:Y:S01]  /*3630*/  BSSY.RECONVERGENT B1, `(.L_x_69) ;  /* 0x0000015000017945 */ /* 0x000fe20003800200 */
[----:B------:R-:W-:Y:S01]  /*3640*/  ISETP.GE.U32.AND P1, PT, R2, 0x3, PT ;  /* 0x000000030200780c */ /* 0x000fe20003f26070 */
[----:B---3--:R-:W-:Y:S02]  /*3650*/  IMAD.MOV.U32 R10, RZ, RZ, R22 ;  /* 0x000000ffff0a7224 */ /* 0x008fe400078e0016 */
[----:B-1----:R-:W-:-:S04]  /*3660*/  LOP3.LUT R12, R9, 0x3, RZ, 0xc0, !PT ;  /* 0x00000003090c7812 */ /* 0x002fc800078ec0ff */
        /* <DEDUP_REMOVED lines=14> */
[C---:B------:R-:W-:Y:S01]  /*3750*/  @P0 LEA R12, R3.reuse, R16, 0x2 ;  /* 0x00000010030c0211 */ /* 0x040fe200078e10ff */
[----:B------:R-:W-:-:S04]  /*3760*/  @P0 IMAD.IADD R10, R3, 0x1, R10 ;  /* 0x00000001030a0824 */ /* 0x000fc800078e020a */
[----:B------:R1:W-:Y:S03]  /*3770*/  @P0 STS [R12], R11 ;  /* 0x0000000b0c000388 */ /* 0x0003e60000000800 */
.L_x_70:
[----:B------:R-:W-:Y:S05]  /*3780*/  BSYNC.RECONVERGENT B1 ;  /* 0x0000000000017941 */ /* 0x000fea0003800200 */
.L_x_69:
[----:B------:R-:W-:Y:S05]  /*3790*/  @!P1 BRA `(.L_x_60) ;  /* 0x00000000003c9947 */ /* 0x000fea0003800000 */
[----:B-1----:R-:W1:Y:S01]  /*37a0*/  S2R R12, SR_CgaCtaId ;  /* 0x00000000000c7919 */ /* 0x002e620000008800 */
[----:B0-----:R-:W-:Y:S01]  /*37b0*/  MOV R9, 0x400 ;  /* 0x0000040000097802 */ /* 0x001fe20000000f00 */
[----:B----4-:R-:W-:-:S03]  /*37c0*/  IMAD.MOV.U32 R13, RZ, RZ, -0x40800000 ;  /* 0xbf800000ff0d7424 */ /* 0x010fc600078e00ff */
[----:B-1----:R-:W-:-:S07]  /*37d0*/  LEA R11, R12, R9, 0x18 ;  /* 0x000000090c0b7211 */ /* 0x002fce00078ec0ff */
.L_x_71:
[----:B0-----:R-:W-:Y:S02]  /*37e0*/  IMAD R12, R10, 0x4, R11 ;  /* 0x000000040a0c7824 */ /* 0x001fe400078e020b */
[C---:B------:R-:W-:Y:S02]  /*37f0*/  IMAD R10, R3.reuse, 0x4, R10 ;  /* 0x00000004030a7824 */ /* 0x040fe400078e020a */
[C---:B------:R-:W-:Y:S01]  /*3800*/  IMAD R14, R3.reuse, 0x4, R12 ;  /* 0x00000004030e7824 */ /* 0x040fe200078e020c */
        /* <DEDUP_REMOVED lines=8> */
.L_x_60:
[----:B------:R-:W-:Y:S05]  /*3890*/  BSYNC.RECONVERGENT B0 ;  /* 0x0000000000007941 */ /* 0x000fea0003800200 */
.L_x_59:
[----:B------:R-:W-:Y:S06]  /*38a0*/  BAR.SYNC.DEFER_BLOCKING 0x0 ;  /* 0x0000000000007b1d */ /* 0x000fec0000010000 */
[----:B------:R-:W-:Y:S05]  /*38b0*/  BRA.U !UP0, `(.L_x_72) ;  /* 0x0000000908147547 */ /* 0x000fea000b800000 */
[----:B------:R-:W-:-:S05]  /*38c0*/  UMOV UR9, UR6 ;  /* 0x0000000600097c82 */ /* 0x000fca0008000000 */
.L_x_84:
[----:B0-----:R-:W0:Y:S01]  /*38d0*/  LDCU UR11, c[0x0][0x3a4] ;  /* 0x00007480ff0b77ac */ /* 0x001e220008000800 */
[----:B---3--:R-:W-:Y:S01]  /*38e0*/  IADD3 R10, PT, PT, R6, UR9, RZ ;  /* 0x00000009060a7c10 */ /* 0x008fe2000fffe0ff */
[----:B------:R-:W-:Y:S01]  /*38f0*/  UISETP.GE.U32.AND UP1, UPT, UR15, 0x3, UPT ;  /* 0x000000030f00788c */ /* 0x000fe2000bf26070 */
[----:B------:R-:W-:Y:S01]  /*3900*/  UMOV UR10, UR9 ;  /* 0x00000009000a7c82 */ /* 0x000fe20008000000 */
[----:B------:R-:W-:Y:S02]  /*3910*/  UIADD3 UR9, UPT, UPT, UR9, 0x1, URZ ;  /* 0x0000000109097890 */ /* 0x000fe4000fffe0ff */
[----:B0-----:R-:W-:-:S03]  /*3920*/  UISETP.NE.AND UP0, UPT, UR10, UR11, UPT ;  /* 0x0000000b0a00728c */ /* 0x001fc6000bf05270 */
[----:B------:R-:W-:Y:S02]  /*3930*/  UMOV UR10, UR6 ;  /* 0x00000006000a7c82 */ /* 0x000fe40008000000 */
[----:B------:R-:W-:Y:S06]  /*3940*/  BRA.U !UP1, `(.L_x_73) ;  /* 0x0000000509407547 */ /* 0x000fec000b800000 */
[----:B------:R-:W0:Y:S01]  /*3950*/  S2UR UR11, SR_CgaCtaId ;  /* 0x00000000000b79c3 */ /* 0x000e220000008800 */
[----:B------:R-:W-:Y:S01]  /*3960*/  UMOV UR10, 0x400 ;  /* 0x00000400000a7882 */ /* 0x000fe20000000000 */
[----:B------:R-:W3:Y:S01]  /*3970*/  LDCU UR20, c[0x0][0x3a4] ;  /* 0x00007480ff1477ac */ /* 0x000ee20008000800 */
[----:B0-----:R-:W-:-:S06]  /*3980*/  ULEA UR10, UR11, UR10, 0x18 ;  /* 0x0000000a0b0a7291 */ /* 0x001fcc000f8ec0ff */
[----:B--2--5:R-:W-:Y:S01]  /*3990*/  IMAD.U32 R9, RZ, RZ, UR10 ;  /* 0x0000000aff097e24 */ /* 0x024fe2000f8e00ff */
[----:B---3--:R-:W-:-:S06]  /*39a0*/  UMOV UR10, UR6 ;  /* 0x00000006000a7c82 */ /* 0x008fcc0008000000 */
.L_x_82:
[----:B0123--:R-:W-:Y:S01]  /*39b0*/  VIADD R11, R4, UR10 ;  /* 0x0000000a040b7c36 */ /* 0x00ffe20008000000 */
[----:B------:R-:W-:Y:S03]  /*39c0*/  BSSY.RECONVERGENT B0, `(.L_x_74) ;  /* 0x0000012000007945 */ /* 0x000fe60003800200 */
[----:B------:R-:W-:-:S04]  /*39d0*/  IMAD R12, R25, R11, R10 ;  /* 0x0000000b190c7224 */ /* 0x000fc800078e020a */
[----:B------:R-:W-:-:S04]  /*39e0*/  IMAD R12, R12, 0x4, R9 ;  /* 0x000000040c0c7824 */ /* 0x000fc800078e0209 */
[----:B------:R-:W-:Y:S01]  /*39f0*/  IMAD R18, R25, 0x4, R12 ;  /* 0x0000000419127824 */ /* 0x000fe200078e020c */
[----:B----4-:R-:W0:Y:S02]  /*3a00*/  LDS R14, [R12] ;  /* 0x000000000c0e7984 */ /* 0x010e240000000800 */
        /* <DEDUP_REMOVED lines=13> */
.L_x_75:
[----:B------:R-:W-:Y:S05]  /*3ae0*/  BSYNC.RECONVERGENT B0 ;  /* 0x0000000000007941 */ /* 0x000fea0003800200 */
.L_x_74:
        /* <DEDUP_REMOVED lines=11> */
[----:B------:R-:W-:-:S05]  /*3ba0*/  IMAD.U32 R9, RZ, RZ, UR11 ;  /* 0x0000000bff097e24 */ /* 0x000fca000f8e00ff */
[----:B------:R-:W-:-:S05]  /*3bb0*/  LEA R12, R12, R9, 0x2 ;  /* 0x000000090c0c7211 */ /* 0x000fca00078e10ff */
[----:B------:R-:W0:Y:S02]  /*3bc0*/  LDS R11, [R12] ;  /* 0x000000000c0b7984 */ /* 0x000e240000000800 */
[----:B0-----:R-:W-:-:S05]  /*3bd0*/  FADD R11, R11, 1 ;  /* 0x3f8000000b0b7421 */ /* 0x001fca0000000000 */
[----:B------:R1:W-:Y:S02]  /*3be0*/  STS [R12], R11 ;  /* 0x0000000b0c007388 */ /* 0x0003e40000000800 */
.L_x_77:
[----:B------:R-:W-:Y:S05]  /*3bf0*/  BSYNC.RECONVERGENT B0 ;  /* 0x0000000000007941 */ /* 0x000fea0003800200 */
.L_x_76:
        /* <DEDUP_REMOVED lines=14> */
[----:B0-----:R-:W-:-:S05]  /*3ce0*/  FADD R11, R11, 1 ;  /* 0x3f8000000b0b7421 */ /* 0x001fca0000000000 */
[----:B------:R2:W-:Y:S02]  /*3cf0*/  STS [R12], R11 ;  /* 0x0000000b0c007388 */ /* 0x0005e40000000800 */
.L_x_79:
[----:B------:R-:W-:Y:S05]  /*3d00*/  BSYNC.RECONVERGENT B0 ;  /* 0x0000000000007941 */ /* 0x000fea0003800200 */
.L_x_78:
        /* <DEDUP_REMOVED lines=15> */
.L_x_81:
[----:B------:R-:W-:Y:S05]  /*3e00*/  BSYNC.RECONVERGENT B0 ;  /* 0x0000000000007941 */ /* 0x000fea0003800200 */
.L_x_80:
[----:B------:R-:W-:-:S04]  /*3e10*/  UIADD3 UR10, UPT, UPT, UR10, 0x4, URZ ;  /* 0x000000040a0a7890 */ /* 0x000fc8000fffe0ff */
[----:B------:R-:W-:-:S04]  /*3e20*/  UIADD3 UR11, UPT, UPT, UR10, UR20, URZ ;  /* 0x000000140a0b7290 */ /* 0x000fc8000fffe0ff */
[----:B------:R-:W-:-:S09]  /*3e30*/  UISETP.NE.AND UP1, UPT, UR11, UR7, UPT ;  /* 0x000000070b00728c */ /* 0x000fd2000bf25270 */
[----:B------:R-:W-:Y:S05]  /*3e40*/  BRA.U UP1, `(.L_x_82) ;  /* 0xfffffff901d87547 */ /* 0x000fea000b83ffff */
.L_x_73:
[----:B------:R-:W-:-:S09]  /*3e50*/  ULOP3.LUT UP1, URZ, UR15, 0x2, URZ, 0xc0, !UPT ;  /* 0x000000020fff7892 */ /* 0x000fd2000f82c0ff */
[----:B------:R-:W-:Y:S05]  /*3e60*/  BRA.U !UP1, `(.L_x_83) ;  /* 0x0000000109687547 */ /* 0x000fea000b800000 */
[----:B------:R-:W0:Y:S01]  /*3e70*/  S2UR UR16, SR_CgaCtaId ;  /* 0x00000000001079c3 */ /* 0x000e220000008800 */
[----:B--2--5:R-:W-:Y:S01]  /*3e80*/  VIADD R9, R4, UR10 ;  /* 0x0000000a04097c36 */ /* 0x024fe20008000000 */
[----:B------:R-:W-:Y:S01]  /*3e90*/  UMOV UR11, 0x400 ;  /* 0x00000400000b7882 */ /* 0x000fe20000000000 */
[----:B------:R-:W-:Y:S02]  /*3ea0*/  UIADD3 UR10, UPT, UPT, UR10, 0x2, URZ ;  /* 0x000000020a0a7890 */ /* 0x000fe4000fffe0ff */
[----:B------:R-:W-:Y:S01]  /*3eb0*/  IMAD R9, R25, R9, R10 ;  /* 0x0000000919097224 */ /* 0x000fe200078e020a */
[----:B0-----:R-:W-:-:S06]  /*3ec0*/  ULEA UR11, UR16, UR11, 0x18 ;  /* 0x0000000b100b7291 */ /* 0x001fcc000f8ec0ff */
[----:B----4-:R-:W-:-:S05]  /*3ed0*/  LEA R14, R9, UR11, 0x2 ;  /* 0x0000000b090e7c11 */ /* 0x010fca000f8e10ff */
[----:B------:R-:W0:Y:S02]  /*3ee0*/  LDS R18, [R14] ;  /* 0x000000000e127984 */ /* 0x000e240000000800 */
[----:B0-----:R-:W-:-:S04]  /*3ef0*/  FSETP.GEU.AND P0, PT, R18, R7, PT ;  /* 0x000000071200720b */ /* 0x001fc80003f0e000 */
[----:B------:R-:W-:-:S13]  /*3f00*/  FSETP.LTU.OR P0, PT, R18, RZ, P0 ;  /* 0x000000ff1200720b */ /* 0x000fda0000709400 */
[----:B------:R-:W0:Y:S02]  /*3f10*/  @!P0 F2I.TRUNC.NTZ R9, R18 ;  /* 0x0000001200098305 */ /* 0x000e24000020f100 */
[----:B0-----:R-:W-:-:S05]  /*3f20*/  @!P0 IMAD R9, R3, R9, R8 ;  /* 0x0000000903098224 */ /* 0x001fca00078e0208 */
[----:B------:R-:W-:-:S05]  /*3f30*/  @!P0 LEA R9, R9, UR11, 0x2 ;  /* 0x0000000b09098c11 */ /* 0x000fca000f8e10ff */
[----:B-1-3--:R-:W0:Y:S02]  /*3f40*/  @!P0 LDS R11, [R9] ;  /* 0x00000000090b8984 */ /* 0x00ae240000000800 */
[----:B0-----:R-:W-:Y:S01]  /*3f50*/  @!P0 FADD R12, R11, 1 ;  /* 0x3f8000000b0c8421 */ /* 0x001fe20000000000 */
        /* <DEDUP_REMOVED lines=11> */
.L_x_83:
[----:B------:R-:W1:Y:S01]  /*4010*/  S2UR UR11, SR_CgaCtaId ;  /* 0x00000000000b79c3 */ /* 0x000e620000008800 */
[----:B--2--5:R-:W-:Y:S01]  /*4020*/  VIADD R9, R4, UR10 ;  /* 0x0000000a04097c36 */ /* 0x024fe20008000000 */
[----:B------:R-:W-:-:S03]  /*4030*/  UMOV UR10, 0x400 ;  /* 0x00000400000a7882 */ /* 0x000fc60000000000 */
[----:B------:R-:W-:Y:S01]  /*4040*/  IMAD R9, R25, R9, R10 ;  /* 0x0000000919097224 */ /* 0x000fe200078e020a */
[----:B-1----:R-:W-:-:S06]  /*4050*/  ULEA UR10, UR11, UR10, 0x18 ;  /* 0x0000000a0b0a7291 */ /* 0x002fcc000f8ec0ff */
[----:B------:R-:W-:-:S05]  /*4060*/  LEA R9, R9, UR10, 0x2 ;  /* 0x0000000a09097c11 */ /* 0x000fca000f8e10ff */
[----:B0--3--:R-:W0:Y:S02]  /*4070*/  LDS R12, [R9] ;  /* 0x00000000090c7984 */ /* 0x009e240000000800 */
[----:B0-----:R-:W-:-:S04]  /*4080*/  FSETP.GEU.AND P0, PT, R12, R7, PT ;  /* 0x000000070c00720b */ /* 0x001fc80003f0e000 */
[----:B------:R-:W-:-:S13]  /*4090*/  FSETP.LTU.OR P0, PT, R12, RZ, P0 ;  /* 0x000000ff0c00720b */ /* 0x000fda0000709400 */
[----:B------:R-:W0:Y:S02]  /*40a0*/  @!P0 F2I.TRUNC.NTZ R10, R12 ;  /* 0x0000000c000a8305 */ /* 0x000e24000020f100 */
[----:B0-----:R-:W-:-:S05]  /*40b0*/  @!P0 IMAD R10, R3, R10, R8 ;  /* 0x0000000a030a8224 */ /* 0x001fca00078e0208 */
[----:B------:R-:W-:-:S05]  /*40c0*/  @!P0 LEA R10, R10, UR10, 0x2 ;  /* 0x0000000a0a0a8c11 */ /* 0x000fca000f8e10ff */
[----:B------:R-:W0:Y:S02]  /*40d0*/  @!P0 LDS R11, [R10] ;  /* 0x000000000a0b8984 */ /* 0x000e240000000800 */
[----:B0-----:R-:W-:-:S05]  /*40e0*/  @!P0 FADD R11, R11, 1 ;  /* 0x3f8000000b0b8421 */ /* 0x001fca0000000000 */
[----:B------:R0:W-:Y:S01]  /*40f0*/  @!P0 STS [R10], R11 ;  /* 0x0000000b0a008388 */ /* 0x0001e20000000800 */
[----:B------:R-:W-:Y:S05]  /*4100*/  BRA.U UP0, `(.L_x_84) ;  /* 0xfffffff500f07547 */ /* 0x000fea000b83ffff */
.L_x_72:
[----:B------:R-:W-:Y:S06]  /*4110*/  BAR.SYNC.DEFER_BLOCKING 0x0 ;  /* 0x0000000000007b1d */ /* 0x000fec0000010000 */
.L_x_33:
[----:B------:R-:W0:Y:S01]  /*4120*/  LDCU UR10, c[0x0][0x3a4] ;  /* 0x00007480ff0a77ac */ /* 0x000e220008000800 */
[----:B------:R-:W-:-:S04]  /*4130*/  UIADD3 UR4, UPT, UPT, UR4, 0x1, URZ ;  /* 0x0000000104047890 */ /* 0x000fc8000fffe0ff */
[----:B0-----:R-:W-:-:S09]  /*4140*/  UISETP.NE.AND UP0, UPT, UR4, UR10, UPT ;  /* 0x0000000a0400728c */ /* 0x001fd2000bf05270 */
[----:B------:R-:W-:Y:S05]  /*4150*/  BRA.U UP0, `(.L_x_85) ;  /* 0xffffffd900c87547 */ /* 0x000fea000b83ffff */
.L_x_32:
[----:B--2---:R-:W2:Y:S02]  /*4160*/  LDC R2, c[0x0][0x3a0] ;  /* 0x0000e800ff027b82 */ /* 0x004ea40000000800 */
[----:B--2---:R-:W-:-:S13]  /*4170*/  ISETP.GE.AND P0, PT, R2, 0x1, PT ;  /* 0x000000010200780c */ /* 0x004fda0003f06270 */
[----:B----4-:R-:W-:Y:S05]  /*4180*/  @!P0 EXIT ;  /* 0x000000000000894d */ /* 0x010fea0003800000 */
[----:B------:R-:W-:Y:S01]  /*4190*/  IMAD R5, R0, UR14, RZ ;  /* 0x0000000e00057c24 */ /* 0x000fe2000f8e02ff */
[----:B------:R-:W-:Y:S01]  /*41a0*/  UIADD3 UR4, UPT, UPT, UR15, UR14, URZ ;  /* 0x0000000e0f047290 */ /* 0x000fe2000fffe0ff */
[----:B------:R-:W2:Y:S01]  /*41b0*/  S2R R6, SR_TID.Y ;  /* 0x0000000000067919 */ /* 0x000ea20000002200 */
[----:B------:R-:W4:Y:S01]  /*41c0*/  LDCU.64 UR18, c[0x0][0x398] ;  /* 0x00007300ff1277ac */ /* 0x000f220008000a00 */
[----:B------:R-:W0:Y:S01]  /*41d0*/  I2F.U32.RP R4, R5 ;  /* 0x0000000500047306 */ /* 0x000e220000209000 */
[--C-:B------:R-:W-:Y:S01]  /*41e0*/  IMAD.IADD R0, R22, 0x1, R5.reuse ;  /* 0x0000000116007824 */ /* 0x100fe200078e0205 */
[----:B------:R-:W4:Y:S01]  /*41f0*/  S2R R8, SR_TID.X ;  /* 0x0000000000087919 */ /* 0x000f220000002100 */
[----:B------:R-:W-:Y:S01]  /*4200*/  IMAD R7, R25, UR4, RZ ;  /* 0x0000000419077c24 */ /* 0x000fe2000f8e02ff */
[----:B------:R-:W-:Y:S01]  /*4210*/  ISETP.NE.U32.AND P2, PT, R5, RZ, PT ;  /* 0x000000ff0500720c */ /* 0x000fe20003f45070 */
[----:B-1-3--:R-:W-:Y:S01]  /*4220*/  IMAD.MOV R11, RZ, RZ, -R5 ;  /* 0x000000ffff0b7224 */ /* 0x00afe200078e0a05 */
[----:B------:R-:W-:-:S02]  /*4230*/  UIADD3 UR7, UPT, UPT, UR15, 0x1, URZ ;  /* 0x000000010f077890 */ /* 0x000fc4000fffe0ff */
[----:B------:R-:W-:Y:S01]  /*4240*/  ISETP.GE.AND P0, PT, R0, R7, PT ;  /* 0x000000070000720c */ /* 0x000fe20003f06270 */
[----:B------:R-:W1:Y:S01]  /*4250*/  LDCU UR4, c[0x0][0x388] ;  /* 0x00007100ff0477ac */ /* 0x000e620008000800 */
[----:B-----5:R-:W-:Y:S01]  /*4260*/  VIMNMX R9, PT, PT, R7, R0, !PT ;  /* 0x0000000007097248 */ /* 0x020fe20007fe0100 */
[----:B------:R-:W-:Y:S01]  /*4270*/  UIADD3 UR17, UPT, UPT, UR5, -UR10, URZ ;  /* 0x8000000a05117290 */ /* 0x000fe2000fffe0ff */
[----:B0-----:R-:W0:Y:S01]  /*4280*/  MUFU.RCP R4, R4 ;  /* 0x0000000400047308 */ /* 0x001e220000001000 */
[----:B------:R-:W-:Y:S02]  /*4290*/  ULOP3.LUT UR7, UR7, 0xfffffffc, URZ, 0xc0, !UPT ;  /* 0xfffffffc07077892 */ /* 0x000fe4000f8ec0ff */
[----:B-1----:R-:W-:Y:S02]  /*42a0*/  ULOP3.LUT UP0, UR16, UR4, 0x1, URZ, 0xc0, !UPT ;  /* 0x0000000104107892 */ /* 0x002fe4000f80c0ff */
[----:B------:R-:W-:Y:S01]  /*42b0*/  UIADD3 UR8, UPT, UPT, UR4, 0x1, URZ ;  /* 0x0000000104087890 */ /* 0x000fe2000fffe0ff */
[----:B0-----:R-:W-:-:S02]  /*42c0*/  IADD3 R2, PT, PT, R4, 0xffffffe, RZ ;  /* 0x0ffffffe04027810 */ /* 0x001fc40007ffe0ff */
[----:B------:R-:W-:Y:S02]  /*42d0*/  SEL R4, RZ, 0x1, P0 ;  /* 0x00000001ff047807 */ /* 0x000fe40000000000 */
[----:B------:R0:W1:Y:S02]  /*42e0*/  F2I.FTZ.U32.TRUNC.NTZ R3, R2 ;  /* 0x0000000200037305 */ /* 0x000064000021f000 */
[----:B------:R-:W-:Y:S01]  /*42f0*/  IADD3 R0, PT, PT, R9, -R0, -R4 ;  /* 0x8000000009007210 */ /* 0x000fe20007ffe804 */
[----:B0-----:R-:W-:Y:S02]  /*4300*/  IMAD.MOV.U32 R2, RZ, RZ, RZ ;  /* 0x000000ffff027224 */ /* 0x001fe400078e00ff */
[----:B-1----:R-:W-:-:S04]  /*4310*/  IMAD R11, R11, R3, RZ ;  /* 0x000000030b0b7224 */ /* 0x002fc800078e02ff */
[----:B------:R-:W-:-:S06]  /*4320*/  IMAD.HI.U32 R11, R3, R11, R2 ;  /* 0x0000000b030b7227 */ /* 0x000fcc00078e0002 */
[----:B------:R-:W-:-:S04]  /*4330*/  IMAD.HI.U32 R11, R11, R0, RZ ;  /* 0x000000000b0b7227 */ /* 0x000fc800078e00ff */
[----:B------:R-:W-:-:S04]  /*4340*/  IMAD.MOV R2, RZ, RZ, -R11 ;  /* 0x000000ffff027224 */ /* 0x000fc800078e0a0b */
[----:B------:R-:W-:Y:S01]  /*4350*/  IMAD R0, R5, R2, R0 ;  /* 0x0000000205007224 */ /* 0x000fe200078e0200 */
[C---:B----4-:R-:W-:Y:S01]  /*4360*/  IADD3 R2, PT, PT, R23.reuse, R8, RZ ;  /* 0x0000000817027210 */ /* 0x050fe20007ffe0ff */
[----:B------:R-:W-:-:S03]  /*4370*/  VIADD R23, R23, -UR10 ;  /* 0x8000000a17177c36 */ /* 0x000fc60008000000 */
[----:B------:R-:W-:Y:S02]  /*4380*/  ISETP.GE.U32.AND P0, PT, R0, R5, PT ;  /* 0x000000050000720c */ /* 0x000fe40003f06070 */
[----:B------:R-:W-:-:S11]  /*4390*/  SHF.R.S32.HI R3, RZ, 0x1f, R2 ;  /* 0x0000001fff037819 */ /* 0x000fd60000011402 */
[----:B------:R-:W-:Y:S02]  /*43a0*/  @P0 IMAD.IADD R0, R0, 0x1, -R5 ;  /* 0x0000000100000824 */ /* 0x000fe400078e0a05 */
[----:B------:R-:W-:-:S03]  /*43b0*/  @P0 VIADD R11, R11, 0x1 ;  /* 0x000000010b0b0836 */ /* 0x000fc60000000000 */
[----:B------:R-:W-:Y:S01]  /*43c0*/  ISETP.GE.U32.AND P1, PT, R0, R5, PT ;  /* 0x000000050000720c */ /* 0x000fe20003f26070 */
[C---:B--2---:R-:W-:Y:S02]  /*43d0*/  VIADD R0, R6.reuse, UR5 ;  /* 0x0000000506007c36 */ /* 0x044fe40008000000 */
[----:B------:R-:W-:-:S03]  /*43e0*/  VIADD R6, R6, UR10 ;  /* 0x0000000a06067c36 */ /* 0x000fc60008000000 */
[----:B------:R-:W-:Y:S01]  /*43f0*/  ISETP.GE.AND P0, PT, R0, UR19, PT ;  /* 0x0000001300007c0c */ /* 0x000fe2000bf06270 */
[----:B------:R-:W-:-:S03]  /*4400*/  ULOP3.LUT UR19, UR8, 0x3, URZ, 0xc0, !UPT ;  /* 0x0000000308137892 */ /* 0x000fc6000f8ec0ff */
[----:B------:R-:W-:Y:S01]  /*4410*/  ISETP.GE.OR P0, PT, R2, UR18, P0 ;  /* 0x0000001202007c0c */ /* 0x000fe20008706670 */
[----:B------:R-:W-:Y:S02]  /*4420*/  ULOP3.LUT UR18, UR8, 0x7, URZ, 0xc0, !UPT ;  /* 0x0000000708127892 */ /* 0x000fe4000f8ec0ff */
[----:B------:R-:W-:Y:S01]  /*4430*/  @P1 VIADD R11, R11, 0x1 ;  /* 0x000000010b0b1836 */ /* 0x000fe20000000000 */
[----:B------:R-:W-:Y:S01]  /*4440*/  @!P2 LOP3.LUT R11, RZ, R5, RZ, 0x33, !PT ;  /* 0x00000005ff0ba212 */ /* 0x000fe200078e33ff */
[----:B------:R-:W-:Y:S01]  /*4450*/  ULOP3.LUT UR8, UR8, 0xfffffff8, URZ, 0xc0, !UPT ;  /* 0xfffffff808087892 */ /* 0x000fe2000f8ec0ff */
[----:B------:R-:W-:-:S03]  /*4460*/  PLOP3.LUT P3, PT, P0, PT, UP0, 0xd5, 0x5d ;  /* 0x00000000005d781c */ /* 0x000fc6000076fa0d */
[----:B------:R-:W-:Y:S02]  /*4470*/  IMAD.IADD R0, R4, 0x1, R11 ;  /* 0x0000000104007824 */ /* 0x000fe400078e020b */
[----:B------:R-:W-:Y:S01]  /*4480*/  VIADD R4, R8, UR10 ;  /* 0x0000000a08047c36 */ /* 0x000fe20008000000 */
[----:B------:R-:W-:Y:S01]  /*4490*/  I2FP.F32.S32 R8, UR4 ;  /* 0x0000000400087c45 */ /* 0x000fe20008201400 */
[----:B------:R-:W-:-:S06]  /*44a0*/  UMOV UR4, URZ ;  /* 0x000000ff00047c82 */ /* 0x000fcc0008000000 */
.L_x_198:
[----:B------:R-:W0:Y:S02]  /*44b0*/  LDCU UR24, c[0x0][0x3a4] ;  /* 0x00007480ff1877ac */ /* 0x000e240008000800 */
[----:B0-----:R-:W-:-:S04]  /*44c0*/  UIADD3 UR5, UPT, UPT, -UR4, UR24, URZ ;  /* 0x0000001804057290 */ /* 0x001fc8000fffe1ff */
[----:B------:R-:W-:-:S09]  /*44d0*/  UISETP.GE.AND UP0, UPT, UR5, URZ, UPT ;  /* 0x000000ff0500728c */ /* 0x000fd2000bf06270 */
[----:B-12345:R-:W-:Y:S05]  /*44e0*/  BRA.U !UP0, `(.L_x_86) ;  /* 0x0000001108487547 */ /* 0x03efea000b800000 */
[----:B------:R-:W-:Y:S01]  /*44f0*/  ISETP.GE.AND P1, PT, R22, R7, PT ;  /* 0x000000071600720c */ /* 0x000fe20003f26270 */
[----:B------:R-:W-:-:S12]  /*4500*/  BSSY.RECONVERGENT B0, `(.L_x_87) ;  /* 0x0000084000007945 */ /* 0x000fd80003800200 */
[----:B------:R-:W-:Y:S05]  /*4510*/  @P1 BRA `(.L_x_88) ;  /* 0x0000000800081947 */ /* 0x000fea0003800000 */
[----:B------:R-:W0:Y:S02]  /*4520*/  LDCU UR5, c[0x0][0x388] ;  /* 0x00007100ff0577ac */ /* 0x000e240008000800 */
[----:B0-----:R-:W-:-:S09]  /*4530*/  UISETP.GE.AND UP0, UPT, UR5, URZ, UPT ;  /* 0x000000ff0500728c */ /* 0x001fd2000bf06270 */
[----:B------:R-:W-:Y:S05]  /*4540*/  BRA.U !UP0, `(.L_x_89) ;  /* 0x00000005085c7547 */ /* 0x000fea000b800000 */
[----:B------:R-:W-:-:S07]  /*4550*/  IMAD.MOV.U32 R16, RZ, RZ, R22 ;  /* 0x000000ffff107224 */ /* 0x000fce00078e0016 */
.L_x_95:
[----:B------:R-:W0:Y:S01]  /*4560*/  LDCU UR5, c[0x0][0x388] ;  /* 0x00007100ff0577ac */ /* 0x000e220008000800 */
[----:B------:R-:W-:Y:S02]  /*4570*/  IMAD.MOV.U32 R9, RZ, RZ, -0x40800000 ;  /* 0xbf800000ff097424 */ /* 0x000fe400078e00ff */
[----:B------:R-:W-:Y:S01]  /*4580*/  IMAD.MOV.U32 R14, RZ, RZ, RZ ;  /* 0x000000ffff0e7224 */ /* 0x000fe200078e00ff */
[----:B0-----:R-:W-:-:S09]  /*4590*/  UISETP.GE.U32.AND UP0, UPT, UR5, 0x7, UPT ;  /* 0x000000070500788c */ /* 0x001fd2000bf06070 */
[----:B------:R-:W-:Y:S05]  /*45a0*/  BRA.U !UP0, `(.L_x_90) ;  /* 0x00000001088c7547 */ /* 0x000fea000b800000 */
[----:B------:R-:W-:Y:S02]  /*45b0*/  HFMA2 R9, -RZ, RZ, -1.875, 0 ;  /* 0xbf800000ff097431 */ /* 0x000fe400000001ff */
[----:B------:R-:W-:Y:S02]  /*45c0*/  IMAD.MOV.U32 R17, RZ, RZ, 0x10 ;  /* 0x00000010ff117424 */ /* 0x000fe400078e00ff */
[----:B------:R-:W-:-:S07]  /*45d0*/  IMAD.MOV.U32 R18, RZ, RZ, RZ ;  /* 0x000000ffff127224 */ /* 0x000fce00078e00ff */
.L_x_91:
[----:B------:R-:W0:Y:S08]  /*45e0*/  LDC.64 R14, c[0x3][R17+-0x10] ;  /* 0x00fffc00110e7b82 */ /* 0x000e300000000a00 */
[----:B------:R-:W1:Y:S08]  /*45f0*/  LDC.64 R10, c[0x3][R17+-0x8] ;  /* 0x00fffe00110a7b82 */ /* 0x000e700000000a00 */
[----:B------:R2:W3:Y:S01]  /*4600*/  LDC.64 R12, c[0x3][R17] ;  /* 0x00c00000110c7b82 */ /* 0x0004e20000000a00 */
[----:B0-----:R-:W-:-:S02]  /*4610*/  FSETP.GTU.AND P2, PT, R14, RZ, PT ;  /* 0x000000ff0e00720b */ /* 0x001fc40003f4c000 */
[----:B------:R-:W-:-:S05]  /*4620*/  FSETP.GTU.AND P4, PT, R15, RZ, PT ;  /* 0x000000ff0f00720b */ /* 0x000fca0003f8c000 */
[----:B------:R2:W0:Y:S01]  /*4630*/  LDC.64 R14, c[0x3][R17+0x8] ;  /* 0x00c00200110e7b82 */ /* 0x0004220000000a00 */
[----:B-1----:R-:W-:Y:S01]  /*4640*/  FSETP.GTU.AND P1, PT, R10, RZ, PT ;  /* 0x000000ff0a00720b */ /* 0x002fe20003f2c000 */
[C---:B------:R-:W-:Y:S02]  /*4650*/  VIADD R10, R18.reuse, 0x1 ;  /* 0x00000001120a7836 */ /* 0x040fe40000000000 */
[----:B--2---:R-:W-:Y:S02]  /*4660*/  VIADD R17, R17, 0x20 ;  /* 0x0000002011117836 */ /* 0x004fe40000000000 */
[----:B------:R-:W-:Y:S02]  /*4670*/  @!P2 I2FP.F32.U32 R9, R18 ;  /* 0x000000120009a245 */ /* 0x000fe40000201000 */
[----:B------:R-:W-:Y:S01]  /*4680*/  FSETP.GTU.AND P2, PT, R11, RZ, PT ;  /* 0x000000ff0b00720b */ /* 0x000fe20003f4c000 */
[C---:B------:R-:W-:Y:S01]  /*4690*/  VIADD R11, R18.reuse, 0x7 ;  /* 0x00000007120b7836 */ /* 0x040fe20000000000 */
[----:B------:R-:W-:Y:S01]  /*46a0*/  @!P4 I2FP.F32.U32 R9, R10 ;  /* 0x0000000a0009c245 */ /* 0x000fe20000201000 */
[----:B------:R-:W-:Y:S01]  /*46b0*/  VIADD R10, R18, 0x2 ;  /* 0x00000002120a7836 */ /* 0x000fe20000000000 */
[----:B---3--:R-:W-:-:S04]  /*46c0*/  FSETP.GTU.AND P4, PT, R12, RZ, PT ;  /* 0x000000ff0c00720b */ /* 0x008fc80003f8c000 */
[----:B------:R-:W-:Y:S01]  /*46d0*/  @!P1 I2FP.F32.U32 R9, R10 ;  /* 0x0000000a00099245 */ /* 0x000fe20000201000 */
[----:B------:R-:W-:Y:S01]  /*46e0*/  VIADD R10, R18, 0x3 ;  /* 0x00000003120a7836 */ /* 0x000fe20000000000 */
[----:B------:R-:W-:-:S04]  /*46f0*/  FSETP.GTU.AND P1, PT, R13, RZ, PT ;  /* 0x000000ff0d00720b */ /* 0x000fc80003f2c000 */
[----:B------:R-:W-:Y:S01]  /*4700*/  @!P2 I2FP.F32.U32 R9, R10 ;  /* 0x0000000a0009a245 */ /* 0x000fe20000201000 */
[----:B------:R-:W-:Y:S01]  /*4710*/  VIADD R10, R18, 0x4 ;  /* 0x00000004120a7836 */ /* 0x000fe20000000000 */
[----:B0-----:R-:W-:-:S04]  /*4720*/  FSETP.GTU.AND P2, PT, R14, RZ, PT ;  /* 0x000000ff0e00720b */ /* 0x001fc80003f4c000 */
[----:B------:R-:W-:Y:S01]  /*4730*/  @!P4 I2FP.F32.U32 R9, R10 ;  /* 0x0000000a0009c245 */ /* 0x000fe20000201000 */
[----:B------:R-:W-:Y:S01]  /*4740*/  VIADD R10, R18, 0x5 ;  /* 0x00000005120a7836 */ /* 0x000fe20000000000 */
[----:B------:R-:W-:-:S04]  /*4750*/  FSETP.GTU.AND P4, PT, R15, RZ, PT ;  /* 0x000000ff0f00720b */ /* 0x000fc80003f8c000 */
[----:B------:R-:W-:Y:S01]  /*4760*/  @!P1 I2FP.F32.U32 R9, R10 ;  /* 0x0000000a00099245 */ /* 0x000fe20000201000 */
[C---:B------:R-:W-:Y:S01]  /*4770*/  VIADD R10, R18.reuse, 0x6 ;  /* 0x00000006120a7836 */ /* 0x040fe20000000000 */
[----:B------:R-:W-:-:S04]  /*4780*/  IADD3 R18, PT, PT, R18, 0x8, RZ ;  /* 0x0000000812127810 */ /* 0x000fc80007ffe0ff */
[----:B------:R-:W-:Y:S02]  /*4790*/  ISETP.NE.AND P1, PT, R18, UR8, PT ;  /* 0x0000000812007c0c */ /* 0x000fe4000bf25270 */
[----:B------:R-:W-:Y:S02]  /*47a0*/  @!P2 I2FP.F32.U32 R9, R10 ;  /* 0x0000000a0009a245 */ /* 0x000fe40000201000 */
[----:B------:R-:W-:-:S09]  /*47b0*/  @!P4 I2FP.F32.U32 R9, R11 ;  /* 0x0000000b0009c245 */ /* 0x000fd20000201000 */
[----:B------:R-:W-:Y:S05]  /*47c0*/  @P1 BRA `(.L_x_91) ;  /* 0xfffffffc00841947 */ /* 0x000fea000383ffff */
[----:B------:R-:W-:-:S07]  /*47d0*/  IMAD.U32 R14, RZ, RZ, UR8 ;  /* 0x00000008ff0e7e24 */ /* 0x000fce000f8e00ff */
.L_x_90:
        /* <DEDUP_REMOVED lines=11> */
[----:B-1----:R-:W-:Y:S01]  /*4890*/  FSETP.GTU.AND P4, PT, R10, RZ, PT ;  /* 0x000000ff0a00720b */ /* 0x002fe20003f8c000 */
[C---:B------:R-:W-:Y:S01]  /*48a0*/  VIADD R10, R14.reuse, 0x1 ;  /* 0x000000010e0a7836 */ /* 0x040fe20000000000 */
[----:B------:R-:W-:Y:S01]  /*48b0*/  FSETP.GTU.AND P5, PT, R11, RZ, PT ;  /* 0x000000ff0b00720b */ /* 0x000fe20003fac000 */
[----:B------:R-:W-:-:S06]  /*48c0*/  VIADD R11, R14, 0x3 ;  /* 0x000000030e0b7836 */ /* 0x000fcc0000000000 */
[----:B------:R-:W-:Y:S02]  /*48d0*/  @!P1 I2FP.F32.U32 R9, R14 ;  /* 0x0000000e00099245 */ /* 0x000fe40000201000 */
[----:B------:R-:W-:Y:S01]  /*48e0*/  @!P2 I2FP.F32.U32 R9, R10 ;  /* 0x0000000a0009a245 */ /* 0x000fe20000201000 */
[C---:B------:R-:W-:Y:S02]  /*48f0*/  VIADD R10, R14.reuse, 0x2 ;  /* 0x000000020e0a7836 */ /* 0x040fe40000000000 */
[----:B------:R-:W-:-:S03]  /*4900*/  VIADD R14, R14, 0x4 ;  /* 0x000000040e0e7836 */ /* 0x000fc60000000000 */
[----:B------:R-:W-:Y:S02]  /*4910*/  @!P4 I2FP.F32.U32 R9, R10 ;  /* 0x0000000a0009c245 */ /* 0x000fe40000201000 */
[----:B------:R-:W-:-:S07]  /*4920*/  @!P5 I2FP.F32.U32 R9, R11 ;  /* 0x0000000b0009d245 */ /* 0x000fce0000201000 */
.L_x_93:
[----:B------:R-:W-:Y:S05]  /*4930*/  BRA.U !UP1, `(.L_x_92) ;  /* 0x00000001093c7547 */ /* 0x000fea000b800000 */
[----:B------:R-:W-:Y:S01]  /*4940*/  UISETP.NE.AND UP0, UPT, UR19, 0x1, UPT ;  /* 0x000000011300788c */ /* 0x000fe2000bf05270 */
[----:B------:R-:W-:-:S08]  /*4950*/  ISETP.NE.AND P1, PT, RZ, UR16, PT ;  /* 0x00000010ff007c0c */ /* 0x000fd0000bf25270 */
[----:B------:R-:W-:Y:S05]  /*4960*/  BRA.U !UP0, `(.L_x_94) ;  /* 0x0000000108207547 */ /* 0x000fea000b800000 */
        /* <DEDUP_REMOVED lines=8> */
.L_x_94:
[----:B------:R-:W-:-:S06]  /*49f0*/  @!P1 IMAD.SHL.U32 R10, R14, 0x4, RZ ;  /* 0x000000040e0a9824 */ /* 0x000fcc00078e00ff */
[----:B------:R-:W0:Y:S02]  /*4a00*/  @!P1 LDC R10, c[0x3][R10] ;  /* 0x00c000000a0a9b82 */ /* 0x000e240000000800 */
[----:B0-----:R-:W-:-:S13]  /*4a10*/  FSETP.GTU.OR P2, PT, R10, RZ, P1 ;  /* 0x000000ff0a00720b */ /* 0x001fda0000f4c400 */
[----:B------:R-:W-:-:S07]  /*4a20*/  @!P2 I2FP.F32.U32 R9, R14 ;  /* 0x0000000e0009a245 */ /* 0x000fce0000201000 */
.L_x_92:
        /* <DEDUP_REMOVED lines=9> */
.L_x_89:
[C---:B------:R-:W-:Y:S01]  /*4ac0*/  VIADD R9, R0.reuse, 0x1 ;  /* 0x0000000100097836 */ /* 0x040fe20000000000 */
[----:B------:R-:W-:Y:S01]  /*4ad0*/  BSSY.RECONVERGENT B1, `(.L_x_96) ;  /* 0x0000016000017945 */ /* 0x000fe20003800200 */
[----:B------:R-:W-:Y:S01]  /*4ae0*/  ISETP.GE.U32.AND P2, PT, R0, 0x3, PT ;  /* 0x000000030000780c */ /* 0x000fe20003f46070 */
[----:B------:R-:W-:Y:S02]  /*4af0*/  IMAD.MOV.U32 R10, RZ, RZ, R22 ;  /* 0x000000ffff0a7224 */ /* 0x000fe400078e0016 */
        /* <DEDUP_REMOVED lines=13> */
[C---:B0-----:R-:W-:Y:S01]  /*4bd0*/  IMAD R12, R5.reuse, 0x4, R12 ;  /* 0x00000004050c7824 */ /* 0x041fe200078e020c */
[----:B------:R-:W-:-:S04]  /*4be0*/  IADD3 R10, PT, PT, R5, R22, R5 ;  /* 0x00000016050a7210 */ /* 0x000fc80007ffe005 */
[----:B------:R1:W-:Y:S07]  /*4bf0*/  STS [R12], R9 ;  /* 0x000000090c007388 */ /* 0x0003ee0000000800 */
[C---:B------:R-:W-:Y:S01]  /*4c00*/  @P1 LEA R14, R5.reuse, R12, 0x2 ;  /* 0x0000000c050e1211 */ /* 0x040fe200078e10ff */
[----:B------:R-:W-:-:S04]  /*4c10*/  @P1 IMAD.IADD R10, R5, 0x1, R10 ;  /* 0x00000001050a1824 */ /* 0x000fc800078e020a */
[----:B------:R1:W-:Y:S03]  /*4c20*/  @P1 STS [R14], R9 ;  /* 0x000000090e001388 */ /* 0x0003e60000000800 */
.L_x_97:
[----:B------:R-:W-:Y:S05]  /*4c30*/  BSYNC.RECONVERGENT B1 ;  /* 0x0000000000017941 */ /* 0x000fea0003800200 */
.L_x_96:
[----:B------:R-:W-:Y:S05]  /*4c40*/  @!P2 BRA `(.L_x_88) ;  /* 0x00000000003ca947 */ /* 0x000fea0003800000 */
[----:B01----:R-:W0:Y:S01]  /*4c50*/  S2R R12, SR_CgaCtaId ;  /* 0x00000000000c7919 */ /* 0x003e220000008800 */
[----:B------:R-:W-:Y:S01]  /*4c60*/  MOV R9, 0x400 ;  /* 0x0000040000097802 */ /* 0x000fe20000000f00 */
[----:B------:R-:W-:-:S03]  /*4c70*/  IMAD.MOV.U32 R13, RZ, RZ, -0x40800000 ;  /* 0xbf800000ff0d7424 */ /* 0x000fc600078e00ff */
[----:B0-----:R-:W-:-:S07]  /*4c80*/  LEA R11, R12, R9, 0x18 ;  /* 0x000000090c0b7211 */ /* 0x001fce00078ec0ff */
.L_x_98:
[----:B--2---:R-:W-:Y:S02]  /*4c90*/  IMAD R12, R10, 0x4, R11 ;  /* 0x000000040a0c7824 */ /* 0x004fe400078e020b */
        /* <DEDUP_REMOVED lines=10> */
.L_x_88:
[----:B------:R-:W-:Y:S05]  /*4d40*/  BSYNC.RECONVERGENT B0 ;  /* 0x0000000000007941 */ /* 0x000fea0003800200 */
.L_x_87:
[----:B------:R-:W3:Y:S02]  /*4d50*/  LDCU UR14, c[0x0][0x3a4] ;  /* 0x00007480ff0e77ac */ /* 0x000ee40008000800 */
[----:B---3--:R-:W-:Y:S01]  /*4d60*/  UISETP.GE.AND UP0, UPT, UR14, URZ, UPT ;  /* 0x000000ff0e00728c */ /* 0x008fe2000bf06270 */
[----:B------:R-:W-:Y:S08]  /*4d70*/  BAR.SYNC.DEFER_BLOCKING 0x0 ;  /* 0x0000000000007b1d */ /* 0x000ff00000010000 */
[----:B------:R-:W-:Y:S05]  /*4d80*/  BRA.U !UP0, `(.L_x_99) ;  /* 0x0000000908187547 */ /* 0x000fea000b800000 */
[----:B------:R-:W-:-:S05]  /*4d90*/  UMOV UR5, UR6 ;  /* 0x0000000600057c82 */ /* 0x000fca0008000000 */
.L_x_111:
[----:B---3--:R-:W3:Y:S01]  /*4da0*/  LDCU UR14, c[0x0][0x3a4] ;  /* 0x00007480ff0e77ac */ /* 0x008ee20008000800 */
[----:B012---:R-:W-:Y:S01]  /*4db0*/  IMAD.IADD R12, R22, 0x1, R7 ;  /* 0x00000001160c7824 */ /* 0x007fe200078e0207 */
[----:B------:R-:W-:Y:S01]  /*4dc0*/  IADD3 R10, PT, PT, R4, UR5, RZ ;  /* 0x00000005040a7c10 */ /* 0x000fe2000fffe0ff */
[----:B------:R-:W-:Y:S01]  /*4dd0*/  UISETP.GE.U32.AND UP1, UPT, UR15, 0x3, UPT ;  /* 0x000000030f00788c */ /* 0x000fe2000bf26070 */
[----:B------:R-:W-:Y:S01]  /*4de0*/  UMOV UR9, UR5 ;  /* 0x0000000500097c82 */ /* 0x000fe20008000000 */
[----:B------:R-:W-:Y:S02]  /*4df0*/  UIADD3 UR5, UPT, UPT, UR5, 0x1, URZ ;  /* 0x0000000105057890 */ /* 0x000fe4000fffe0ff */
[----:B---3--:R-:W-:-:S03]  /*4e00*/  UISETP.NE.AND UP0, UPT, UR9, UR14, UPT ;  /* 0x0000000e0900728c */ /* 0x008fc6000bf05270 */
[----:B------:R-:W-:Y:S02]  /*4e10*/  UMOV UR9, UR6 ;  /* 0x0000000600097c82 */ /* 0x000fe40008000000 */
[----:B----4-:R-:W-:Y:S06]  /*4e20*/  BRA.U !UP1, `(.L_x_100) ;  /* 0x0000000509407547 */ /* 0x010fec000b800000 */
[----:B------:R-:W0:Y:S01]  /*4e30*/  S2UR UR10, SR_CgaCtaId ;  /* 0x00000000000a79c3 */ /* 0x000e220000008800 */
[----:B------:R-:W-:Y:S01]  /*4e40*/  UMOV UR9, 0x400 ;  /* 0x0000040000097882 */ /* 0x000fe20000000000 */
[----:B------:R-:W1:Y:S01]  /*4e50*/  LDCU UR14, c[0x0][0x3a4] ;  /* 0x00007480ff0e77ac */ /* 0x000e620008000800 */
[----:B0-----:R-:W-:-:S06]  /*4e60*/  ULEA UR9, UR10, UR9, 0x18 ;  /* 0x000000090a097291 */ /* 0x001fcc000f8ec0ff */
[----:B------:R-:W-:Y:S01]  /*4e70*/  IMAD.U32 R9, RZ, RZ, UR9 ;  /* 0x00000009ff097e24 */ /* 0x000fe2000f8e00ff */
[----:B-1----:R-:W-:-:S06]  /*4e80*/  UMOV UR9, UR6 ;  /* 0x0000000600097c82 */ /* 0x002fcc0008000000 */
.L_x_109:
        /* <DEDUP_REMOVED lines=17> */
[----:B0-----:R-:W-:-:S05]  /*4fa0*/  FADD R11, R11, -1 ;  /* 0xbf8000000b0b7421 */ /* 0x001fca0000000000 */
[----:B------:R0:W-:Y:S02]  /*4fb0*/  STS [R14], R11 ;  /* 0x0000000b0e007388 */ /* 0x0001e40000000800 */
.L_x_102:
[----:B------:R-:W-:Y:S05]  /*4fc0*/  BSYNC.RECONVERGENT B0 ;  /* 0x0000000000007941 */ /* 0x000fea0003800200 */
.L_x_101:
[----:B------:R-:W1:Y:S01]  /*4fd0*/  LDS R13, [R16] ;  /* 0x00000000100d7984 */ /* 0x000e620000000800 */
[----:B------:R-:W-:Y:S01]  /*4fe0*/  BSSY.RECONVERGENT B0, `(.L_x_103) ;  /* 0x000000f000007945 */ /* 0x000fe20003800200 */
[----:B------:R-:W-:Y:S02]  /*4ff0*/  LEA R18, R25, R16, 0x2 ;  /* 0x0000001019127211 */ /* 0x000fe400078e10ff */
        /* <DEDUP_REMOVED lines=13> */
.L_x_104:
[----:B------:R-:W-:Y:S05]  /*50d0*/  BSYNC.RECONVERGENT B0 ;  /* 0x0000000000007941 */ /* 0x000fea0003800200 */
.L_x_103:
        /* <DEDUP_REMOVED lines=16> */
.L_x_106:
[----:B------:R-:W-:Y:S05]  /*51e0*/  BSYNC.RECONVERGENT B0 ;  /* 0x0000000000007941 */ /* 0x000fea0003800200 */
.L_x_105:
        /* <DEDUP_REMOVED lines=13> */
[----:B0-----:R-:W-:-:S05]  /*52c0*/  FADD R11, R11, -1 ;  /* 0xbf8000000b0b7421 */ /* 0x001fca0000000000 */
[----:B------:R3:W-:Y:S02]  /*52d0*/  STS [R14], R11 ;  /* 0x0000000b0e007388 */ /* 0x0007e40000000800 */
.L_x_108:
[----:B------:R-:W-:Y:S05]  /*52e0*/  BSYNC.RECONVERGENT B0 ;  /* 0x0000000000007941 */ /* 0x000fea0003800200 */
.L_x_107:
[----:B------:R-:W-:-:S04]  /*52f0*/  UIADD3 UR9, UPT, UPT, UR9, 0x4, URZ ;  /* 0x0000000409097890 */ /* 0x000fc8000fffe0ff */
[----:B------:R-:W-:-:S04]  /*5300*/  UIADD3 UR10, UPT, UPT, UR9, UR14, URZ ;  /* 0x0000000e090a7290 */ /* 0x000fc8000fffe0ff */
[----:B------:R-:W-:-:S09]  /*5310*/  UISETP.NE.AND UP1, UPT, UR10, UR7, UPT ;  /* 0x000000070a00728c */ /* 0x000fd2000bf25270 */
[----:B------:R-:W-:Y:S05]  /*5320*/  BRA.U UP1, `(.L_x_109) ;  /* 0xfffffff901d87547 */ /* 0x000fea000b83ffff */
.L_x_100:
[----:B------:R-:W-:-:S09]  /*5330*/  ULOP3.LUT UP1, URZ, UR15, 0x2, URZ, 0xc0, !UPT ;  /* 0x000000020fff7892 */ /* 0x000fd2000f82c0ff */
[----:B------:R-:W-:Y:S05]  /*5340*/  BRA.U !UP1, `(.L_x_110) ;  /* 0x0000000109687547 */ /* 0x000fea000b800000 */
[----:B------:R-:W4:Y:S01]  /*5350*/  S2UR UR11, SR_CgaCtaId ;  /* 0x00000000000b79c3 */ /* 0x000f220000008800 */
[----:B------:R-:W-:Y:S01]  /*5360*/  IADD3 R9, PT, PT, R6, UR9, RZ ;  /* 0x0000000906097c10 */ /* 0x000fe2000fffe0ff */
[----:B------:R-:W-:Y:S01]  /*5370*/  UMOV UR10, 0x400 ;  /* 0x00000400000a7882 */ /* 0x000fe20000000000 */
[----:B------:R-:W-:-:S03]  /*5380*/  UIADD3 UR9, UPT, UPT, UR9, 0x2, URZ ;  /* 0x0000000209097890 */ /* 0x000fc6000fffe0ff */
[----:B------:R-:W-:Y:S01]  /*5390*/  IMAD R9, R25, R9, R10 ;  /* 0x0000000919097224 */ /* 0x000fe200078e020a */
[----:B----4-:R-:W-:-:S06]  /*53a0*/  ULEA UR10, UR11, UR10, 0x18 ;  /* 0x0000000a0b0a7291 */ /* 0x010fcc000f8ec0ff */
[----:B------:R-:W-:-:S05]  /*53b0*/  LEA R16, R9, UR10, 0x2 ;  /* 0x0000000a09107c11 */ /* 0x000fca000f8e10ff */
[----:B------:R-:W4:Y:S02]  /*53c0*/  LDS R15, [R16] ;  /* 0x00000000100f7984 */ /* 0x000f240000000800 */
[----:B----4-:R-:W-:-:S04]  /*53d0*/  FSETP.GEU.AND P1, PT, R15, R8, PT ;  /* 0x000000080f00720b */ /* 0x010fc80003f2e000 */
[----:B------:R-:W-:-:S13]  /*53e0*/  FSETP.LTU.OR P1, PT, R15, RZ, P1 ;  /* 0x000000ff0f00720b */ /* 0x000fda0000f29400 */
[----:B------:R-:W4:Y:S02]  /*53f0*/  @!P1 F2I.TRUNC.NTZ R9, R15 ;  /* 0x0000000f00099305 */ /* 0x000f24000020f100 */
[----:B----4-:R-:W-:-:S05]  /*5400*/  @!P1 IMAD R9, R5, R9, R12 ;  /* 0x0000000905099224 */ /* 0x010fca00078e020c */
[----:B------:R-:W-:-:S05]  /*5410*/  @!P1 LEA R9, R9, UR10, 0x2 ;  /* 0x0000000a09099c11 */ /* 0x000fca000f8e10ff */
[----:B0123--:R-:W0:Y:S02]  /*5420*/  @!P1 LDS R11, [R9] ;  /* 0x00000000090b9984 */ /* 0x00fe240000000800 */
        /* <DEDUP_REMOVED lines=12> */
.L_x_110:
[----:B------:R-:W5:Y:S01]  /*54f0*/  S2UR UR10, SR_CgaCtaId ;  /* 0x00000000000a79c3 */ /* 0x000f620000008800 */
[----:B------:R-:W-:Y:S01]  /*5500*/  VIADD R9, R6, UR9 ;  /* 0x0000000906097c36 */ /* 0x000fe20008000000 */
[----:B------:R-:W-:-:S03]  /*5510*/  UMOV UR9, 0x400 ;  /* 0x0000040000097882 */ /* 0x000fc60000000000 */
[----:B------:R-:W-:Y:S01]  /*5520*/  IMAD R9, R25, R9, R10 ;  /* 0x0000000919097224 */ /* 0x000fe200078e020a */
[----:B-----5:R-:W-:-:S06]  /*5530*/  ULEA UR9, UR10, UR9, 0x18 ;  /* 0x000000090a097291 */ /* 0x020fcc000f8ec0ff */
[----:B------:R-:W-:-:S06]  /*5540*/  LEA R9, R9, UR9, 0x2 ;  /* 0x0000000909097c11 */ /* 0x000fcc000f8e10ff */
[----:B------:R-:W5:Y:S02]  /*5550*/  LDS R9, [R9] ;  /* 0x0000000009097984 */ /* 0x000f640000000800 */
[----:B-----5:R-:W-:-:S04]  /*5560*/  FSETP.GEU.AND P1, PT, R9, R8, PT ;  /* 0x000000080900720b */ /* 0x020fc80003f2e000 */
[----:B------:R-:W-:-:S13]  /*5570*/  FSETP.LTU.OR P1, PT, R9, RZ, P1 ;  /* 0x000000ff0900720b */ /* 0x000fda0000f29400 */
[----:B------:R-:W5:Y:S02]  /*5580*/  @!P1 F2I.TRUNC.NTZ R10, R9 ;  /* 0x00000009000a9305 */ /* 0x000f64000020f100 */
[----:B-----5:R-:W-:-:S05]  /*5590*/  @!P1 IMAD R10, R5, R10, R12 ;  /* 0x0000000a050a9224 */ /* 0x020fca00078e020c */
[----:B------:R-:W-:-:S05]  /*55a0*/  @!P1 LEA R10, R10, UR9, 0x2 ;  /* 0x000000090a0a9c11 */ /* 0x000fca000f8e10ff */
[----:B0123--:R-:W0:Y:S02]  /*55b0*/  @!P1 LDS R11, [R10] ;  /* 0x000000000a0b9984 */ /* 0x00fe240000000800 */
[----:B0-----:R-:W-:-:S05]  /*55c0*/  @!P1 FADD R11, R11, -1 ;  /* 0xbf8000000b0b9421 */ /* 0x001fca0000000000 */
[----:B------:R3:W-:Y:S01]  /*55d0*/  @!P1 STS [R10], R11 ;  /* 0x0000000b0a009388 */ /* 0x0007e20000000800 */
[----:B------:R-:W-:Y:S05]  /*55e0*/  BRA.U UP0, `(.L_x_111) ;  /* 0xfffffff500ec7547 */ /* 0x000fea000b83ffff */
.L_x_99:
[----:B------:R-:W-:Y:S06]  /*55f0*/  BAR.SYNC.DEFER_BLOCKING 0x0 ;  /* 0x0000000000007b1d */ /* 0x000fec0000010000 */
[----:B------:R-:W-:Y:S05]  /*5600*/  BRA `(.L_x_112) ;  /* 0x0000001000547947 */ /* 0x000fea0003800000 */
.L_x_86:
[----:B------:R-:W-:Y:S01]  /*5610*/  ISETP.GE.AND P1, PT, R22, R7, PT ;  /* 0x000000071600720c */ /* 0x000fe20003f26270 */
[----:B------:R-:W-:-:S12]  /*5620*/  BSSY.RECONVERGENT B0, `(.L_x_113) ;  /* 0x0000088000007945 */ /* 0x000fd80003800200 */
[----:B------:R-:W-:Y:S05]  /*5630*/  @P1 BRA `(.L_x_114) ;  /* 0x0000000800181947 */ /* 0x000fea0003800000 */
[----:B------:R-:W-:Y:S01]  /*5640*/  LOP3.LUT R16, RZ, UR24, RZ, 0x33, !PT ;  /* 0x00000018ff107c12 */ /* 0x000fe2000f8e33ff */
[----:B------:R-:W-:-:S04]  /*5650*/  IMAD.MOV.U32 R14, RZ, RZ, R22 ;  /* 0x000000ffff0e7224 */ /* 0x000fc800078e0016 */
[----:B------:R-:W-:-:S07]  /*5660*/  VIADD R16, R16, UR4 ;  /* 0x0000000410107c36 */ /* 0x000fce0008000000 */
.L_x_122:
[-C--:B-----5:R-:W-:Y:S01]  /*5670*/  IABS R9, R25.reuse ;  /* 0x0000001900097213 */ /* 0x0a0fe20000000000 */
[----:B------:R-:W-:Y:S01]  /*5680*/  BSSY.RECONVERGENT B1, `(.L_x_115) ;  /* 0x000002a000017945 */ /* 0x000fe20003800200 */
[----:B0-----:R-:W-:Y:S02]  /*5690*/  IABS R13, R14 ;  /* 0x0000000e000d7213 */ /* 0x001fe40000000000 */
[----:B------:R-:W0:Y:S01]  /*56a0*/  I2F.RP R12, R9 ;  /* 0x00000009000c7306 */ /* 0x000e220000209400 */
[----:B------:R-:W-:-:S07]  /*56b0*/  IABS R17, R25 ;  /* 0x0000001900117213 */ /* 0x000fce0000000000 */
[----:B0-----:R-:W0:Y:S02]  /*56c0*/  MUFU.RCP R12, R12 ;  /* 0x0000000c000c7308 */ /* 0x001e240000001000 */
[----:B0-----:R-:W-:Y:S01]  /*56d0*/  VIADD R10, R12, 0xffffffe ;  /* 0x0ffffffe0c0a7836 */ /* 0x001fe20000000000 */
[----:B------:R-:W-:-:S05]  /*56e0*/  IADD3 R12, PT, PT, RZ, -R17, RZ ;  /* 0x80000011ff0c7210 */ /* 0x000fca0007ffe0ff */
[----:B------:R0:W1:Y:S02]  /*56f0*/  F2I.FTZ.U32.TRUNC.NTZ R11, R10 ;  /* 0x0000000a000b7305 */ /* 0x000064000021f000 */
[----:B0-----:R-:W-:Y:S02]  /*5700*/  IMAD.MOV.U32 R10, RZ, RZ, RZ ;  /* 0x000000ffff0a7224 */ /* 0x001fe400078e00ff */
[----:B-1----:R-:W-:-:S04]  /*5710*/  IMAD.MOV R18, RZ, RZ, -R11 ;  /* 0x000000ffff127224 */ /* 0x002fc800078e0a0b */
[----:B------:R-:W-:-:S04]  /*5720*/  IMAD R15, R18, R9, RZ ;  /* 0x00000009120f7224 */ /* 0x000fc800078e02ff */
        /* <DEDUP_REMOVED lines=12> */
[----:B------:R-:W0:Y:S02]  /*57f0*/  LDC.64 R10, c[0x0][0x398] ;  /* 0x0000e600ff0a7b82 */ /* 0x000e240000000a00 */
[----:B------:R-:W-:Y:S01]  /*5800*/  @!P4 IMAD.MOV R9, RZ, RZ, -R9 ;  /* 0x000000ffff09c224 */ /* 0x000fe200078e0a09 */
[----:B------:R-:W-:-:S05]  /*5810*/  @!P2 LOP3.LUT R9, RZ, R25, RZ, 0x33, !PT ;  /* 0x00000019ff09a212 */ /* 0x000fca00078e33ff */
[----:B------:R-:W-:Y:S02]  /*5820*/  IMAD.MOV R12, RZ, RZ, -R9 ;  /* 0x000000ffff0c7224 */ /* 0x000fe400078e0a09 */
[----:B------:R-:W-:Y:S02]  /*5830*/  VIADD R18, R9, UR17 ;  /* 0x0000001109127c36 */ /* 0x000fe40008000000 */
[----:B------:R-:W-:Y:S02]  /*5840*/  IMAD R12, R25, R12, R14 ;  /* 0x0000000c190c7224 */ /* 0x000fe400078e020e */
[----:B------:R-:W-:-:S03]  /*5850*/  IMAD.MOV.U32 R9, RZ, RZ, RZ ;  /* 0x000000ffff097224 */ /* 0x000fc600078e00ff */
[----:B------:R-:W-:Y:S02]  /*5860*/  IADD3 R15, PT, PT, R23, R12, RZ ;  /* 0x0000000c170f7210 */ /* 0x000fe40007ffe0ff */
[C---:B0-----:R-:W-:Y:S02]  /*5870*/  ISETP.GE.AND P2, PT, R18.reuse, R11, PT ;  /* 0x0000000b1200720c */ /* 0x041fe40003f46270 */
[C---:B------:R-:W-:Y:S02]  /*5880*/  ISETP.GE.AND P1, PT, R15.reuse, R10, PT ;  /* 0x0000000a0f00720c */ /* 0x040fe40003f26270 */
[----:B------:R-:W-:Y:S02]  /*5890*/  ISETP.GT.AND P2, PT, R18, -0x1, !P2 ;  /* 0xffffffff1200780c */ /* 0x000fe40005744270 */
[----:B------:R-:W-:-:S04]  /*58a0*/  ISETP.GT.AND P1, PT, R15, -0x1, !P1 ;  /* 0xffffffff0f00780c */ /* 0x000fc80004f24270 */
[----:B------:R-:W-:-:S13]  /*58b0*/  PLOP3.LUT P1, PT, P1, P2, PT, 0x80, 0x8 ;  /* 0x000000000008781c */ /* 0x000fda0000f25070 */
[----:B------:R-:W-:Y:S05]  /*58c0*/  @!P1 BRA `(.L_x_116) ;  /* 0x0000000000149947 */ /* 0x000fea0003800000 */
[----:B------:R-:W0:Y:S01]  /*58d0*/  LDC.64 R12, c[0x0][0x390] ;  /* 0x0000e400ff0c7b82 */ /* 0x000e220000000a00 */
[----:B------:R-:W-:-:S04]  /*58e0*/  IMAD R11, R16, R11, R18 ;  /* 0x0000000b100b7224 */ /* 0x000fc800078e0212 */
[----:B------:R-:W-:-:S04]  /*58f0*/  IMAD R11, R11, R10, R15 ;  /* 0x0000000a0b0b7224 */ /* 0x000fc800078e020f */
[----:B0-----:R-:W-:-:S05]  /*5900*/  IMAD.WIDE R12, R11, 0x4, R12 ;  /* 0x000000040b0c7825 */ /* 0x001fca00078e020c */
[----:B------:R0:W5:Y:S02]  /*5910*/  LDG.E R9, desc[UR12][R12.64] ;  /* 0x0000000c0c097981 */ /* 0x000164000c1e1900 */
.L_x_116:
[----:B------:R-:W-:Y:S05]  /*5920*/  BSYNC.RECONVERGENT B1 ;  /* 0x0000000000017941 */ /* 0x000fea0003800200 */
.L_x_115:
[----:B------:R-:W1:Y:S01]  /*5930*/  LDCU UR5, c[0x0][0x388] ;  /* 0x00007100ff0577ac */ /* 0x000e620008000800 */
[----:B------:R-:W-:Y:S01]  /*5940*/  IMAD.MOV.U32 R15, RZ, RZ, -0x40800000 ;  /* 0xbf800000ff0f7424 */ /* 0x000fe200078e00ff */
[----:B-1----:R-:W-:-:S09]  /*5950*/  UISETP.GE.AND UP0, UPT, UR5, URZ, UPT ;  /* 0x000000ff0500728c */ /* 0x002fd2000bf06270 */
[----:B------:R-:W-:Y:S05]  /*5960*/  BRA.U !UP0, `(.L_x_117) ;  /* 0x00000005082c7547 */ /* 0x000fea000b800000 */
[----:B------:R-:W-:Y:S01]  /*5970*/  UISETP.GE.U32.AND UP0, UPT, UR5, 0x7, UPT ;  /* 0x000000070500788c */ /* 0x000fe2000bf06070 */
[----:B------:R-:W-:Y:S02]  /*5980*/  IMAD.MOV.U32 R15, RZ, RZ, -0x40800000 ;  /* 0xbf800000ff0f7424 */ /* 0x000fe400078e00ff */
[----:B------:R-:W-:-:S06]  /*5990*/  IMAD.MOV.U32 R17, RZ, RZ, RZ ;  /* 0x000000ffff117224 */ /* 0x000fcc00078e00ff */
[----:B------:R-:W-:Y:S05]  /*59a0*/  BRA.U !UP0, `(.L_x_118) ;  /* 0x0000000108887547 */ /* 0x000fea000b800000 */
[----:B------:R-:W-:Y:S01]  /*59b0*/  IMAD.MOV.U32 R15, RZ, RZ, -0x40800000 ;  /* 0xbf800000ff0f7424 */ /* 0x000fe200078e00ff */
[----:B------:R-:W-:-:S06]  /*59c0*/  UMOV UR5, URZ ;  /* 0x000000ff00057c82 */ /* 0x000fcc0008000000 */
.L_x_119:
[----:B------:R-:W-:Y:S02]  /*59d0*/  USHF.L.U32 UR9, UR5, 0x2, URZ ;  /* 0x0000000205097899 */ /* 0x000fe400080006ff */
[----:B------:R-:W-:-:S10]  /*59e0*/  UIADD3 UR14, UPT, UPT, UR5, 0x2, URZ ;  /* 0x00000002050e7890 */ /* 0x000fd4000fffe0ff */
[----:B------:R-:W1:Y:S01]  /*59f0*/  LDCU.64 UR10, c[0x3][UR9] ;  /* 0x00c00000090a77ac */ /* 0x000e620008000a00 */
[----:B------:R-:W2:Y:S01]  /*5a00*/  LDCU.64 UR20, c[0x3][UR9+0x8] ;  /* 0x00c00100091477ac */ /* 0x000ea20008000a00 */
[----:B------:R-:W3:Y:S01]  /*5a10*/  LDCU.64 UR22, c[0x3][UR9+0x10] ;  /* 0x00c00200091677ac */ /* 0x000ee20008000a00 */
[C---:B-1---5:R-:W-:Y:S02]  /*5a20*/  FSETP.GE.AND P4, PT, R9.reuse, UR10, PT ;  /* 0x0000000a09007c0b */ /* 0x062fe4000bf86000 */
[C---:B------:R-:W-:Y:S01]  /*5a30*/  FSETP.GE.AND P5, PT, R9.reuse, UR11, PT ;  /* 0x0000000b09007c0b */ /* 0x040fe2000bfa6000 */
[----:B------:R-:W1:Y:S01]  /*5a40*/  LDCU.64 UR10, c[0x3][UR9+0x18] ;  /* 0x00c00300090a77ac */ /* 0x000e620008000a00 */
[C---:B--2---:R-:W-:Y:S02]  /*5a50*/  FSETP.GE.AND P1, PT, R9.reuse, UR20, PT ;  /* 0x0000001409007c0b */ /* 0x044fe4000bf26000 */
[----:B------:R-:W-:Y:S01]  /*5a60*/  FSETP.GE.AND P2, PT, R9, UR21, PT ;  /* 0x0000001509007c0b */ /* 0x000fe2000bf46000 */
[----:B------:R-:W-:-:S06]  /*5a70*/  UIADD3 UR9, UPT, UPT, UR5, 0x1, URZ ;  /* 0x0000000105097890 */ /* 0x000fcc000fffe0ff */
[----:B------:R-:W-:Y:S02]  /*5a80*/  @P4 I2FP.F32.U32 R15, UR5 ;  /* 0x00000005000f4c45 */ /* 0x000fe40008201000 */
[C---:B---3--:R-:W-:Y:S02]  /*5a90*/  FSETP.GE.AND P4, PT, R9.reuse, UR22, PT ;  /* 0x0000001609007c0b */ /* 0x048fe4000bf86000 */
[----:B------:R-:W-:Y:S01]  /*5aa0*/  @P5 I2FP.F32.U32 R15, UR9 ;  /* 0x00000009000f5c45 */ /* 0x000fe20008201000 */
[----:B------:R-:W-:Y:S01]  /*5ab0*/  UIADD3 UR9, UPT, UPT, UR5, 0x3, URZ ;  /* 0x0000000305097890 */ /* 0x000fe2000fffe0ff */
[C---:B------:R-:W-:Y:S02]  /*5ac0*/  FSETP.GE.AND P5, PT, R9.reuse, UR23, PT ;  /* 0x0000001709007c0b */ /* 0x040fe4000bfa6000 */
[----:B------:R-:W-:Y:S01]  /*5ad0*/  @P1 I2FP.F32.U32 R15, UR14 ;  /* 0x0000000e000f1c45 */ /* 0x000fe20008201000 */
[----:B------:R-:W-:Y:S01]  /*5ae0*/  UIADD3 UR14, UPT, UPT, UR5, 0x4, URZ ;  /* 0x00000004050e7890 */ /* 0x000fe2000fffe0ff */
[C---:B-1----:R-:W-:Y:S01]  /*5af0*/  FSETP.GE.AND P1, PT, R9.reuse, UR10, PT ;  /* 0x0000000a09007c0b */ /* 0x042fe2000bf26000 */
[----:B------:R-:W-:Y:S01]  /*5b00*/  UIADD3 UR10, UPT, UPT, UR5, 0x6, URZ ;  /* 0x00000006050a7890 */ /* 0x000fe2000fffe0ff */
[----:B------:R-:W-:Y:S01]  /*5b10*/  @P2 I2FP.F32.U32 R15, UR9 ;  /* 0x00000009000f2c45 */ /* 0x000fe20008201000 */
[----:B------:R-:W-:Y:S01]  /*5b20*/  UIADD3 UR9, UPT, UPT, UR5, 0x5, URZ ;  /* 0x0000000505097890 */ /* 0x000fe2000fffe0ff */
[----:B------:R-:W-:-:S02]  /*5b30*/  FSETP.GE.AND P2, PT, R9, UR11, PT ;  /* 0x0000000b09007c0b */ /* 0x000fc4000bf46000 */
[----:B------:R-:W-:-:S03]  /*5b40*/  @P4 I2FP.F32.U32 R15, UR14 ;  /* 0x0000000e000f4c45 */ /* 0x000fc60008201000 */
[----:B------:R-:W-:Y:S01]  /*5b50*/  @P5 I2FP.F32.U32 R15, UR9 ;  /* 0x00000009000f5c45 */ /* 0x000fe20008201000 */
[----:B------:R-:W-:Y:S02]  /*5b60*/  UIADD3 UR9, UPT, UPT, UR5, 0x7, URZ ;  /* 0x0000000705097890 */ /* 0x000fe4000fffe0ff */
[----:B------:R-:W-:Y:S01]  /*5b70*/  UIADD3 UR5, UPT, UPT, UR5, 0x8, URZ ;  /* 0x0000000805057890 */ /* 0x000fe2000fffe0ff */
[----:B------:R-:W-:-:S03]  /*5b80*/  @P1 I2FP.F32.U32 R15, UR10 ;  /* 0x0000000a000f1c45 */ /* 0x000fc60008201000 */
[----:B------:R-:W-:Y:S01]  /*5b90*/  UISETP.NE.AND UP0, UPT, UR5, UR8, UPT ;  /* 0x000000080500728c */ /* 0x000fe2000bf05270 */
[----:B------:R-:W-:-:S08]  /*5ba0*/  @P2 I2FP.F32.U32 R15, UR9 ;  /* 0x00000009000f2c45 */ /* 0x000fd00008201000 */
[----:B------:R-:W-:Y:S05]  /*5bb0*/  BRA.U UP0, `(.L_x_119) ;  /* 0xfffffffd00847547 */ /* 0x000fea000b83ffff */
[----:B------:R-:W-:-:S07]  /*5bc0*/  IMAD.U32 R17, RZ, RZ, UR8 ;  /* 0x00000008ff117e24 */ /* 0x000fce000f8e00ff */
.L_x_118:
[----:B------:R-:W-:-:S09]  /*5bd0*/  UISETP.NE.AND UP0, UPT, UR18, URZ, UPT ;  /* 0x000000ff1200728c */ /* 0x000fd2000bf05270 */
[----:B------:R-:W-:Y:S05]  /*5be0*/  BRA.U !UP0, `(.L_x_117) ;  /* 0x00000001088c7547 */ /* 0x000fea000b800000 */
[----:B------:R-:W-:Y:S02]  /*5bf0*/  UIADD3 UR5, UPT, UPT, UR18, -0x1, URZ ;  /* 0xffffffff12057890 */ /* 0x000fe4000fffe0ff */
[----:B------:R-:W-:Y:S02]  /*5c00*/  UISETP.NE.AND UP1, UPT, UR19, URZ, UPT ;  /* 0x000000ff1300728c */ /* 0x000fe4000bf25270 */
[----:B------:R-:W-:-:S09]  /*5c10*/  UISETP.GE.U32.AND UP0, UPT, UR5, 0x3, UPT ;  /* 0x000000030500788c */ /* 0x000fd2000bf06070 */
[----:B------:R-:W-:Y:S05]  /*5c20*/  BRA.U !UP0, `(.L_x_120) ;  /* 0x00000001083c7547 */ /* 0x000fea000b800000 */
[----:B------:R-:W-:-:S04]  /*5c30*/  IMAD.SHL.U32 R18, R17, 0x4, RZ ;  /* 0x0000000411127824 */ /* 0x000fc800078e00ff */
[----:B------:R-:W1:Y:S08]  /*5c40*/  LDC.64 R10, c[0x3][R18] ;  /* 0x00c00000120a7b82 */ /* 0x000e700000000a00 */
[----:B0-----:R-:W0:Y:S01]  /*5c50*/  LDC.64 R12, c[0x3][R18+0x8] ;  /* 0x00c00200120c7b82 */ /* 0x001e220000000a00 */
[C---:B-1---5:R-:W-:Y:S02]  /*5c60*/  FSETP.GE.AND P1, PT, R9.reuse, R10, PT ;  /* 0x0000000a0900720b */ /* 0x062fe40003f26000 */
[----:B------:R-:W-:Y:S01]  /*5c70*/  FSETP.GE.AND P2, PT, R9, R11, PT ;  /* 0x0000000b0900720b */ /* 0x000fe20003f46000 */
[C---:B------:R-:W-:Y:S01]  /*5c80*/  VIADD R11, R17.reuse, 0x3 ;  /* 0x00000003110b7836 */ /* 0x040fe20000000000 */
[----:B------:R-:W-:-:S02]  /*5c90*/  IADD3 R10, PT, PT, R17, 0x1, RZ ;  /* 0x00000001110a7810 */ /* 0x000fc40007ffe0ff */
[C---:B0-----:R-:W-:Y:S02]  /*5ca0*/  FSETP.GE.AND P4, PT, R9.reuse, R12, PT ;  /* 0x0000000c0900720b */ /* 0x041fe40003f86000 */
[----:B------:R-:W-:-:S05]  /*5cb0*/  FSETP.GE.AND P5, PT, R9, R13, PT ;  /* 0x0000000d0900720b */ /* 0x000fca0003fa6000 */
[----:B------:R-:W-:Y:S02]  /*5cc0*/  @P1 I2FP.F32.U32 R15, R17 ;  /* 0x00000011000f1245 */ /* 0x000fe40000201000 */
[----:B------:R-:W-:Y:S01]  /*5cd0*/  @P2 I2FP.F32.U32 R15, R10 ;  /* 0x0000000a000f2245 */ /* 0x000fe20000201000 */
[C---:B------:R-:W-:Y:S02]  /*5ce0*/  VIADD R10, R17.reuse, 0x2 ;  /* 0x00000002110a7836 */ /* 0x040fe40000000000 */
[----:B------:R-:W-:-:S03]  /*5cf0*/  VIADD R17, R17, 0x4 ;  /* 0x0000000411117836 */ /* 0x000fc60000000000 */
[----:B------:R-:W-:Y:S02]  /*5d00*/  @P4 I2FP.F32.U32 R15, R10 ;  /* 0x0000000a000f4245 */ /* 0x000fe40000201000 */
[----:B------:R-:W-:-:S07]  /*5d10*/  @P5 I2FP.F32.U32 R15, R11 ;  /* 0x0000000b000f5245 */ /* 0x000fce0000201000 */
.L_x_120:
[----:B------:R-:W-:Y:S05]  /*5d20*/  BRA.U !UP1, `(.L_x_117) ;  /* 0x00000001093c7547 */ /* 0x000fea000b800000 */
[----:B------:R-:W-:Y:S01]  /*5d30*/  UISETP.NE.AND UP0, UPT, UR19, 0x1, UPT ;  /* 0x000000011300788c */ /* 0x000fe2000bf05270 */
[----:B------:R-:W-:-:S08]  /*5d40*/  ISETP.NE.AND P4, PT, RZ, UR16, PT ;  /* 0x00000010ff007c0c */ /* 0x000fd0000bf85270 */
[----:B------:R-:W-:Y:S05]  /*5d50*/  BRA.U !UP0, `(.L_x_121) ;  /* 0x0000000108207547 */ /* 0x000fea000b800000 */
[----:B------:R-:W-:-:S06]  /*5d60*/  IMAD.SHL.U32 R10, R17, 0x4, RZ ;  /* 0x00000004110a7824 */ /* 0x000fcc00078e00ff */
[----:B------:R-:W1:Y:S02]  /*5d70*/  LDC.64 R10, c[0x3][R10] ;  /* 0x00c000000a0a7b82 */ /* 0x000e640000000a00 */
[C---:B-1---5:R-:W-:Y:S02]  /*5d80*/  FSETP.GE.AND P1, PT, R9.reuse, R10, PT ;  /* 0x0000000a0900720b */ /* 0x062fe40003f26000 */
[----:B------:R-:W-:Y:S01]  /*5d90*/  FSETP.GE.AND P2, PT, R9, R11, PT ;  /* 0x0000000b0900720b */ /* 0x000fe20003f46000 */
[----:B------:R-:W-:-:S10]  /*5da0*/  VIADD R11, R17, 0x1 ;  /* 0x00000001110b7836 */ /* 0x000fd40000000000 */
[----:B------:R-:W-:Y:S01]  /*5db0*/  @P1 I2FP.F32.U32 R15, R17 ;  /* 0x00000011000f1245 */ /* 0x000fe20000201000 */
[----:B------:R-:W-:Y:S01]  /*5dc0*/  VIADD R17, R17, 0x2 ;  /* 0x0000000211117836 */ /* 0x000fe20000000000 */
[----:B------:R-:W-:-:S07]  /*5dd0*/  @P2 I2FP.F32.U32 R15, R11 ;  /* 0x0000000b000f2245 */ /* 0x000fce0000201000 */
.L_x_121:
[----:B------:R-:W-:-:S06]  /*5de0*/  @!P4 IMAD.SHL.U32 R10, R17, 0x4, RZ ;  /* 0x00000004110ac824 */ /* 0x000fcc00078e00ff */
[----:B------:R-:W1:Y:S02]  /*5df0*/  @!P4 LDC R10, c[0x3][R10] ;  /* 0x00c000000a0acb82 */ /* 0x000e640000000800 */
[----:B-1---5:R-:W-:-:S13]  /*5e00*/  FSETP.GE.AND P1, PT, R9, R10, !P4 ;  /* 0x0000000a0900720b */ /* 0x022fda0006726000 */
[----:B------:R-:W-:-:S07]  /*5e10*/  @P1 I2FP.F32.U32 R15, R17 ;  /* 0x00000011000f1245 */ /* 0x000fce0000201000 */
.L_x_117:
[----:B------:R-:W1:Y:S01]  /*5e20*/  S2UR UR9, SR_CgaCtaId ;  /* 0x00000000000979c3 */ /* 0x000e620000008800 */
[----:B------:R-:W-:Y:S02]  /*5e30*/  UMOV UR5, 0x400 ;  /* 0x0000040000057882 */ /* 0x000fe40000000000 */
[----:B-1----:R-:W-:-:S06]  /*5e40*/  ULEA UR5, UR9, UR5, 0x18 ;  /* 0x0000000509057291 */ /* 0x002fcc000f8ec0ff */
[----:B------:R-:W-:Y:S02]  /*5e50*/  LEA R10, R14, UR5, 0x2 ;  /* 0x000000050e0a7c11 */ /* 0x000fe4000f8e10ff */
[----:B------:R-:W-:-:S03]  /*5e60*/  IADD3 R14, PT, PT, R5, R14, RZ ;  /* 0x0000000e050e7210 */ /* 0x000fc60007ffe0ff */
[----:B------:R1:W-:Y:S01]  /*5e70*/  STS [R10], R15 ;  /* 0x0000000f0a007388 */ /* 0x0003e20000000800 */
[----:B------:R-:W-:-:S13]  /*5e80*/  ISETP.GE.AND P1, PT, R14, R7, PT ;  /* 0x000000070e00720c */ /* 0x000fda0003f26270 */
[----:B-1----:R-:W-:Y:S05]  /*5e90*/  @!P1 BRA `(.L_x_122) ;  /* 0xfffffff400f49947 */ /* 0x002fea000383ffff */
.L_x_114:
[----:B------:R-:W-:Y:S05]  /*5ea0*/  BSYNC.RECONVERGENT B0 ;  /* 0x0000000000007941 */ /* 0x000fea0003800200 */
.L_x_113:
[----:B------:R-:W1:Y:S02]  /*5eb0*/  LDCU UR14, c[0x0][0x3a4] ;  /* 0x00007480ff0e77ac */ /* 0x000e640008000800 */
[----:B-1----:R-:W-:Y:S01]  /*5ec0*/  UISETP.GE.AND UP0, UPT, UR14, URZ, UPT ;  /* 0x000000ff0e00728c */ /* 0x002fe2000bf06270 */
[----:B------:R-:W-:Y:S08]  /*5ed0*/  BAR.SYNC.DEFER_BLOCKING 0x0 ;  /* 0x0000000000007b1d */ /* 0x000ff00000010000 */
[----:B------:R-:W-:Y:S05]  /*5ee0*/  BRA.U !UP0, `(.L_x_123) ;  /* 0x0000000908187547 */ /* 0x000fea000b800000 */
[----:B------:R-:W-:-:S05]  /*5ef0*/  UMOV UR5, UR6 ;  /* 0x0000000600057c82 */ /* 0x000fca0008000000 */
.L_x_135:
[----:B-1----:R-:W1:Y:S01]  /*5f00*/  LDCU UR14, c[0x0][0x3a4] ;  /* 0x00007480ff0e77ac */ /* 0x002e620008000800 */
[----:B0-----:R-:W-:Y:S02]  /*5f10*/  IMAD.IADD R12, R22, 0x1, R7 ;  /* 0x00000001160c7824 */ /* 0x001fe400078e0207 */
[----:B------:R-:W-:Y:S01]  /*5f20*/  VIADD R10, R4, UR5 ;  /* 0x00000005040a7c36 */ /* 0x000fe20008000000 */
[----:B------:R-:W-:Y:S01]  /*5f30*/  UISETP.GE.U32.AND UP1, UPT, UR15, 0x3, UPT ;  /* 0x000000030f00788c */ /* 0x000fe2000bf26070 */
[----:B------:R-:W-:Y:S01]  /*5f40*/  UMOV UR9, UR5 ;  /* 0x0000000500097c82 */ /* 0x000fe20008000000 */
[----:B------:R-:W-:Y:S02]  /*5f50*/  UIADD3 UR5, UPT, UPT, UR5, 0x1, URZ ;  /* 0x0000000105057890 */ /* 0x000fe4000fffe0ff */
[----:B-1----:R-:W-:-:S03]  /*5f60*/  UISETP.NE.AND UP0, UPT, UR9, UR14, UPT ;  /* 0x0000000e0900728c */ /* 0x002fc6000bf05270 */
[----:B------:R-:W-:Y:S02]  /*5f70*/  UMOV UR9, UR6 ;  /* 0x0000000600097c82 */ /* 0x000fe40008000000 */
[----:B----4-:R-:W-:Y:S06]  /*5f80*/  BRA.U !UP1, `(.L_x_124) ;  /* 0x0000000509407547 */ /* 0x010fec000b800000 */
[----:B------:R-:W0:Y:S01]  /*5f90*/  S2UR UR10, SR_CgaCtaId ;  /* 0x00000000000a79c3 */ /* 0x000e220000008800 */
[----:B------:R-:W-:Y:S01]  /*5fa0*/  UMOV UR9, 0x400 ;  /* 0x0000040000097882 */ /* 0x000fe20000000000 */
[----:B------:R-:W1:Y:S01]  /*5fb0*/  LDCU UR14, c[0x0][0x3a4] ;  /* 0x00007480ff0e77ac */ /* 0x000e620008000800 */
[----:B0-----:R-:W-:-:S06]  /*5fc0*/  ULEA UR9, UR10, UR9, 0x18 ;  /* 0x000000090a097291 */ /* 0x001fcc000f8ec0ff */
[----:B-----5:R-:W-:Y:S01]  /*5fd0*/  IMAD.U32 R9, RZ, RZ, UR9 ;  /* 0x00000009ff097e24 */ /* 0x020fe2000f8e00ff */
[----:B-1----:R-:W-:-:S06]  /*5fe0*/  UMOV UR9, UR6 ;  /* 0x0000000600097c82 */ /* 0x002fcc0008000000 */
.L_x_133:
        /* <DEDUP_REMOVED lines=14> */
[----:B------:R-:W-:-:S05]  /*60d0*/  IMAD.U32 R9, RZ, RZ, UR10 ;  /* 0x0000000aff097e24 */ /* 0x000fca000f8e00ff */
[----:B------:R-:W-:-:S05]  /*60e0*/  LEA R14, R14, R9, 0x2 ;  /* 0x000000090e0e7211 */ /* 0x000fca00078e10ff */
[----:B------:R-:W0:Y:S02]  /*60f0*/  LDS R11, [R14] ;  /* 0x000000000e0b7984 */ /* 0x000e240000000800 */
[----:B0-----:R-:W-:-:S05]  /*6100*/  FADD R11, R11, -1 ;  /* 0xbf8000000b0b7421 */ /* 0x001fca0000000000 */
[----:B------:R0:W-:Y:S02]  /*6110*/  STS [R14], R11 ;  /* 0x0000000b0e007388 */ /* 0x0001e40000000800 */
.L_x_126:
[----:B------:R-:W-:Y:S05]  /*6120*/  BSYNC.RECONVERGENT B0 ;  /* 0x0000000000007941 */ /* 0x000fea0003800200 */
.L_x_125:
        /* <DEDUP_REMOVED lines=16> */
.L_x_128:
[----:B------:R-:W-:Y:S05]  /*6230*/  BSYNC.RECONVERGENT B0 ;  /* 0x0000000000007941 */ /* 0x000fea0003800200 */
.L_x_127:
        /* <DEDUP_REMOVED lines=16> */
.L_x_130:
[----:B------:R-:W-:Y:S05]  /*6340*/  BSYNC.RECONVERGENT B0 ;  /* 0x0000000000007941 */ /* 0x000fea0003800200 */
.L_x_129:
        /* <DEDUP_REMOVED lines=15> */
.L_x_132:
[----:B------:R-:W-:Y:S05]  /*6440*/  BSYNC.RECONVERGENT B0 ;  /* 0x0000000000007941 */ /* 0x000fea0003800200 */
.L_x_131:
[----:B------:R-:W-:-:S04]  /*6450*/  UIADD3 UR9, UPT, UPT, UR9, 0x4, URZ ;  /* 0x0000000409097890 */ /* 0x000fc8000fffe0ff */
[----:B------:R-:W-:-:S04]  /*6460*/  UIADD3 UR10, UPT, UPT, UR9, UR14, URZ ;  /* 0x0000000e090a7290 */ /* 0x000fc8000fffe0ff */
[----:B------:R-:W-:-:S09]  /*6470*/  UISETP.NE.AND UP1, UPT, UR10, UR7, UPT ;  /* 0x000000070a00728c */ /* 0x000fd2000bf25270 */
[----:B------:R-:W-:Y:S05]  /*6480*/  BRA.U UP1, `(.L_x_133) ;  /* 0xfffffff901d87547 */ /* 0x000fea000b83ffff */
.L_x_124:
[----:B------:R-:W-:-:S09]  /*6490*/  ULOP3.LUT UP1, URZ, UR15, 0x2, URZ, 0xc0, !UPT ;  /* 0x000000020fff7892 */ /* 0x000fd2000f82c0ff */
[----:B------:R-:W-:Y:S05]  /*64a0*/  BRA.U !UP1, `(.L_x_134) ;  /* 0x0000000109687547 */ /* 0x000fea000b800000 */
[----:B------:R-:W4:Y:S01]  /*64b0*/  S2UR UR11, SR_CgaCtaId ;  /* 0x00000000000b79c3 */ /* 0x000f220000008800 */
[----:B-----5:R-:W-:Y:S01]  /*64c0*/  VIADD R9, R6, UR9 ;  /* 0x0000000906097c36 */ /* 0x020fe20008000000 */
[----:B------:R-:W-:Y:S01]  /*64d0*/  UMOV UR10, 0x400 ;  /* 0x00000400000a7882 */ /* 0x000fe20000000000 */
[----:B------:R-:W-:Y:S02]  /*64e0*/  UIADD3 UR9, UPT, UPT, UR9, 0x2, URZ ;  /* 0x0000000209097890 */ /* 0x000fe4000fffe0ff */
        /* <DEDUP_REMOVED lines=22> */
.L_x_134:
[----:B------:R-:W0:Y:S01]  /*6650*/  S2UR UR10, SR_CgaCtaId ;  /* 0x00000000000a79c3 */ /* 0x000e220000008800 */
[----:B-----5:R-:W-:Y:S01]  /*6660*/  VIADD R9, R6, UR9 ;  /* 0x0000000906097c36 */ /* 0x020fe20008000000 */
[----:B------:R-:W-:-:S03]  /*6670*/  UMOV UR9, 0x400 ;  /* 0x0000040000097882 */ /* 0x000fc60000000000 */
[----:B------:R-:W-:Y:S01]  /*6680*/  IMAD R9, R25, R9, R10 ;  /* 0x0000000919097224 */ /* 0x000fe200078e020a */
[----:B0-----:R-:W-:-:S06]  /*6690*/  ULEA UR9, UR10, UR9, 0x18 ;  /* 0x000000090a097291 */ /* 0x001fcc000f8ec0ff */
[----:B------:R-:W-:-:S06]  /*66a0*/  LEA R9, R9, UR9, 0x2 ;  /* 0x0000000909097c11 */ /* 0x000fcc000f8e10ff */
[----:B------:R-:W0:Y:S02]  /*66b0*/  LDS R9, [R9] ;  /* 0x0000000009097984 */ /* 0x000e240000000800 */
[----:B0-----:R-:W-:-:S04]  /*66c0*/  FSETP.GEU.AND P1, PT, R9, R8, PT ;  /* 0x000000080900720b */ /* 0x001fc80003f2e000 */
[----:B------:R-:W-:-:S13]  /*66d0*/  FSETP.LTU.OR P1, PT, R9, RZ, P1 ;  /* 0x000000ff0900720b */ /* 0x000fda0000f29400 */
[----:B------:R-:W0:Y:S02]  /*66e0*/  @!P1 F2I.TRUNC.NTZ R10, R9 ;  /* 0x00000009000a9305 */ /* 0x000e24000020f100 */
[----:B0-----:R-:W-:-:S05]  /*66f0*/  @!P1 IMAD R10, R5, R10, R12 ;  /* 0x0000000a050a9224 */ /* 0x001fca00078e020c */
[----:B------:R-:W-:-:S05]  /*6700*/  @!P1 LEA R10, R10, UR9, 0x2 ;  /* 0x000000090a0a9c11 */ /* 0x000fca000f8e10ff */
[----:B-123--:R-:W0:Y:S02]  /*6710*/  @!P1 LDS R11, [R10] ;  /* 0x000000000a0b9984 */ /* 0x00ee240000000800 */
[----:B0-----:R-:W-:-:S05]  /*6720*/  @!P1 FADD R11, R11, -1 ;  /* 0xbf8000000b0b9421 */ /* 0x001fca0000000000 */
[----:B------:R1:W-:Y:S01]  /*6730*/  @!P1 STS [R10], R11 ;  /* 0x0000000b0a009388 */ /* 0x0003e20000000800 */
[----:B------:R-:W-:Y:S05]  /*6740*/  BRA.U UP0, `(.L_x_135) ;  /* 0xfffffff500ec7547 */ /* 0x000fea000b83ffff */
.L_x_123:
[----:B------:R-:W-:Y:S06]  /*6750*/  BAR.SYNC.DEFER_BLOCKING 0x0 ;  /* 0x0000000000007b1d */ /* 0x000fec0000010000 */
.L_x_112:
[----:B------:R-:W0:Y:S01]  /*6760*/  LDCU UR5, c[0x0][0x3a0] ;  /* 0x00007400ff0577ac */ /* 0x000e220008000800 */
[----:B-1-3--:R-:W-:Y:S01]  /*6770*/  IMAD.IADD R10, R22, 0x1, R7 ;  /* 0x00000001160a7824 */ /* 0x00afe200078e0207 */
[----:B------:R-:W-:-:S04]  /*6780*/  UIADD3 UR14, UPT, UPT, UR4, UR14, URZ ;  /* 0x0000000e040e7290 */ /* 0x000fc8000fffe0ff */
[----:B0-----:R-:W-:-:S09]  /*6790*/  UISETP.GE.AND UP0, UPT, UR14, UR5, UPT ;  /* 0x000000050e00728c */ /* 0x001fd2000bf06270 */
[----:B------:R-:W-:Y:S05]  /*67a0*/  BRA.U !UP0, `(.L_x_136) ;  /* 0x0000001108407547 */ /* 0x000fea000b800000 */
[----:B------:R-:W-:Y:S01]  /*67b0*/  ISETP.GE.AND P1, PT, R22, R7, PT ;  /* 0x000000071600720c */ /* 0x000fe20003f26270 */
[----:B------:R-:W-:-:S12]  /*67c0*/  BSSY.RECONVERGENT B0, `(.L_x_137) ;  /* 0x0000083000007945 */ /* 0x000fd80003800200 */
[----:B------:R-:W-:Y:S05]  /*67d0*/  @P1 BRA `(.L_x_138) ;  /* 0x0000000800041947 */ /* 0x000fea0003800000 */
[----:B------:R-:W0:Y:S02]  /*67e0*/  LDCU UR5, c[0x0][0x388] ;  /* 0x00007100ff0577ac */ /* 0x000e240008000800 */
[----:B0-----:R-:W-:-:S09]  /*67f0*/  UISETP.GE.AND UP0, UPT, UR5, URZ, UPT ;  /* 0x000000ff0500728c */ /* 0x001fd2000bf06270 */
[----:B------:R-:W-:Y:S05]  /*6800*/  BRA.U !UP0, `(.L_x_139) ;  /* 0x0000000508587547 */ /* 0x000fea000b800000 */
[----:B------:R-:W-:-:S07]  /*6810*/  IMAD.MOV.U32 R18, RZ, RZ, R22 ;  /* 0x000000ffff127224 */ /* 0x000fce00078e0016 */
.L_x_145:
[----:B------:R-:W0:Y:S01]  /*6820*/  LDCU UR5, c[0x0][0x388] ;  /* 0x00007100ff0577ac */ /* 0x000e220008000800 */
[----:B--2--5:R-:W-:Y:S02]  /*6830*/  IMAD.MOV.U32 R9, RZ, RZ, -0x40800000 ;  /* 0xbf800000ff097424 */ /* 0x024fe400078e00ff */
[----:B------:R-:W-:Y:S01]  /*6840*/  IMAD.MOV.U32 R11, RZ, RZ, RZ ;  /* 0x000000ffff0b7224 */ /* 0x000fe200078e00ff */
[----:B0-----:R-:W-:-:S09]  /*6850*/  UISETP.GE.U32.AND UP0, UPT, UR5, 0x7, UPT ;  /* 0x000000070500788c */ /* 0x001fd2000bf06070 */
[----:B------:R-:W-:Y:S05]  /*6860*/  BRA.U !UP0, `(.L_x_140) ;  /* 0x0000000108887547 */ /* 0x000fea000b800000 */
[----:B------:R-:W-:Y:S02]  /*6870*/  HFMA2 R9, -RZ, RZ, -1.875, 0 ;  /* 0xbf800000ff097431 */ /* 0x000fe400000001ff */
[----:B------:R-:W-:-:S07]  /*6880*/  IMAD.MOV.U32 R19, RZ, RZ, RZ ;  /* 0x000000ffff137224 */ /* 0x000fce00078e00ff */
.L_x_141:
[----:B------:R-:W-:-:S04]  /*6890*/  IMAD.SHL.U32 R11, R19, 0x4, RZ ;  /* 0x00000004130b7824 */ /* 0x000fc800078e00ff */
[----:B----4-:R-:W0:Y:S08]  /*68a0*/  LDC.64 R16, c[0x3][R11] ;  /* 0x00c000000b107b82 */ /* 0x010e300000000a00 */
        /* <DEDUP_REMOVED lines=9> */
[----:B------:R-:W-:Y:S02]  /*6940*/  FSETP.GTU.AND P2, PT, R13, RZ, PT ;  /* 0x000000ff0d00720b */ /* 0x000fe40003f4c000 */
[----:B------:R-:W-:Y:S01]  /*6950*/  @!P4 I2FP.F32.U32 R9, R12 ;  /* 0x0000000c0009c245 */ /* 0x000fe20000201000 */
[----:B------:R-:W-:Y:S01]  /*6960*/  VIADD R12, R19, 0x2 ;  /* 0x00000002130c7836 */ /* 0x000fe20000000000 */
[----:B---3--:R-:W-:-:S04]  /*6970*/  FSETP.GTU.AND P4, PT, R14, RZ, PT ;  /* 0x000000ff0e00720b */ /* 0x008fc80003f8c000 */
[----:B------:R-:W-:Y:S01]  /*6980*/  @!P1 I2FP.F32.U32 R9, R12 ;  /* 0x0000000c00099245 */ /* 0x000fe20000201000 */
[----:B------:R-:W-:Y:S01]  /*6990*/  VIADD R12, R19, 0x3 ;  /* 0x00000003130c7836 */ /* 0x000fe20000000000 */
[----:B------:R-:W-:-:S04]  /*69a0*/  FSETP.GTU.AND P1, PT, R15, RZ, PT ;  /* 0x000000ff0f00720b */ /* 0x000fc80003f2c000 */
[----:B------:R-:W-:Y:S01]  /*69b0*/  @!P2 I2FP.F32.U32 R9, R12 ;  /* 0x0000000c0009a245 */ /* 0x000fe20000201000 */
[C---:B------:R-:W-:Y:S01]  /*69c0*/  VIADD R12, R19.reuse, 0x7 ;  /* 0x00000007130c7836 */ /* 0x040fe20000000000 */
[----:B0-----:R-:W-:Y:S02]  /*69d0*/  FSETP.GTU.AND P2, PT, R16, RZ, PT ;  /* 0x000000ff1000720b */ /* 0x001fe40003f4c000 */
[----:B------:R-:W-:Y:S01]  /*69e0*/  @!P4 I2FP.F32.U32 R9, R11 ;  /* 0x0000000b0009c245 */ /* 0x000fe20000201000 */
[----:B------:R-:W-:Y:S01]  /*69f0*/  VIADD R11, R19, 0x5 ;  /* 0x00000005130b7836 */ /* 0x000fe20000000000 */
[----:B------:R-:W-:-:S04]  /*6a00*/  FSETP.GTU.AND P4, PT, R17, RZ, PT ;  /* 0x000000ff1100720b */ /* 0x000fc80003f8c000 */
[----:B------:R-:W-:Y:S02]  /*6a10*/  @!P1 I2FP.F32.U32 R9, R11 ;  /* 0x0000000b00099245 */ /* 0x000fe40000201000 */
[C---:B------:R-:W-:Y:S01]  /*6a20*/  IADD3 R11, PT, PT, R19.reuse, 0x6, RZ ;  /* 0x00000006130b7810 */ /* 0x040fe20007ffe0ff */
[----:B------:R-:W-:-:S03]  /*6a30*/  VIADD R19, R19, 0x8 ;  /* 0x0000000813137836 */ /* 0x000fc60000000000 */
[----:B------:R-:W-:Y:S02]  /*6a40*/  @!P2 I2FP.F32.U32 R9, R11 ;  /* 0x0000000b0009a245 */ /* 0x000fe40000201000 */
[----:B------:R-:W-:Y:S02]  /*6a50*/  ISETP.NE.AND P1, PT, R19, UR8, PT ;  /* 0x0000000813007c0c */ /* 0x000fe4000bf25270 */
[----:B------:R-:W-:-:S11]  /*6a60*/  @!P4 I2FP.F32.U32 R9, R12 ;  /* 0x0000000c0009c245 */ /* 0x000fd60000201000 */
[----:B------:R-:W-:Y:S05]  /*6a70*/  @P1 BRA `(.L_x_141) ;  /* 0xfffffffc00841947 */ /* 0x000fea000383ffff */
[----:B------:R-:W-:-:S07]  /*6a80*/  IMAD.U32 R11, RZ, RZ, UR8 ;  /* 0x00000008ff0b7e24 */ /* 0x000fce000f8e00ff */
.L_x_140:
[----:B------:R-:W-:-:S09]  /*6a90*/  UISETP.NE.AND UP0, UPT, UR18, URZ, UPT ;  /* 0x000000ff1200728c */ /* 0x000fd2000bf05270 */
[----:B------:R-:W-:Y:S05]  /*6aa0*/  BRA.U !UP0, `(.L_x_142) ;  /* 0x00000001088c7547 */ /* 0x000fea000b800000 */
[----:B------:R-:W-:Y:S02]  /*6ab0*/  UIADD3 UR5, UPT, UPT, UR18, -0x1, URZ ;  /* 0xffffffff12057890 */ /* 0x000fe4000fffe0ff */
[----:B------:R-:W-:Y:S02]  /*6ac0*/  UISETP.NE.AND UP1, UPT, UR19, URZ, UPT ;  /* 0x000000ff1300728c */ /* 0x000fe4000bf25270 */
[----:B------:R-:W-:-:S09]  /*6ad0*/  UISETP.GE.U32.AND UP0, UPT, UR5, 0x3, UPT ;  /* 0x000000030500788c */ /* 0x000fd2000bf06070 */
[----:B------:R-:W-:Y:S05]  /*6ae0*/  BRA.U !UP0, `(.L_x_143) ;  /* 0x00000001083c7547 */ /* 0x000fea000b800000 */
[----:B----4-:R-:W-:-:S04]  /*6af0*/  IMAD.SHL.U32 R16, R11, 0x4, RZ ;  /* 0x000000040b107824 */ /* 0x010fc800078e00ff */
[----:B------:R-:W0:Y:S08]  /*6b00*/  LDC.64 R14, c[0x3][R16] ;  /* 0x00c00000100e7b82 */ /* 0x000e300000000a00 */
[----:B------:R-:W1:Y:S01]  /*6b10*/  LDC.64 R12, c[0x3][R16+0x8] ;  /* 0x00c00200100c7b82 */ /* 0x000e620000000a00 */
[----:B0-----:R-:W-:Y:S02]  /*6b20*/  FSETP.GTU.AND P1, PT, R14, RZ, PT ;  /* 0x000000ff0e00720b */ /* 0x001fe40003f2c000 */
[----:B------:R-:W-:-:S02]  /*6b30*/  FSETP.GTU.AND P2, PT, R15, RZ, PT ;  /* 0x000000ff0f00720b */ /* 0x000fc40003f4c000 */
[----:B-1----:R-:W-:Y:S01]  /*6b40*/  FSETP.GTU.AND P4, PT, R12, RZ, PT ;  /* 0x000000ff0c00720b */ /* 0x002fe20003f8c000 */
[----:B------:R-:W-:Y:S01]  /*6b50*/  VIADD R12, R11, 0x1 ;  /* 0x000000010b0c7836 */ /* 0x000fe20000000000 */
[----:B------:R-:W-:Y:S01]  /*6b60*/  FSETP.GTU.AND P5, PT, R13, RZ, PT ;  /* 0x000000ff0d00720b */ /* 0x000fe20003fac000 */
[----:B------:R-:W-:-:S06]  /*6b70*/  VIADD R13, R11, 0x3 ;  /* 0x000000030b0d7836 */ /* 0x000fcc0000000000 */
[----:B------:R-:W-:Y:S02]  /*6b80*/  @!P1 I2FP.F32.U32 R9, R11 ;  /* 0x0000000b00099245 */ /* 0x000fe40000201000 */
[----:B------:R-:W-:Y:S01]  /*6b90*/  @!P2 I2FP.F32.U32 R9, R12 ;  /* 0x0000000c0009a245 */ /* 0x000fe20000201000 */
[C---:B------:R-:W-:Y:S01]  /*6ba0*/  VIADD R12, R11.reuse, 0x2 ;  /* 0x000000020b0c7836 */ /* 0x040fe20000000000 */
[----:B------:R-:W-:-:S04]  /*6bb0*/  IADD3 R11, PT, PT, R11, 0x4, RZ ;  /* 0x000000040b0b7810 */ /* 0x000fc80007ffe0ff */
[----:B------:R-:W-:Y:S02]  /*6bc0*/  @!P4 I2FP.F32.U32 R9, R12 ;  /* 0x0000000c0009c245 */ /* 0x000fe40000201000 */
[----:B------:R-:W-:-:S07]  /*6bd0*/  @!P5 I2FP.F32.U32 R9, R13 ;  /* 0x0000000d0009d245 */ /* 0x000fce0000201000 */
.L_x_143:
[----:B------:R-:W-:Y:S05]  /*6be0*/  BRA.U !UP1, `(.L_x_142) ;  /* 0x00000001093c7547 */ /* 0x000fea000b800000 */
[----:B------:R-:W-:Y:S01]  /*6bf0*/  UISETP.NE.AND UP0, UPT, UR19, 0x1, UPT ;  /* 0x000000011300788c */ /* 0x000fe2000bf05270 */
[----:B------:R-:W-:-:S08]  /*6c00*/  ISETP.NE.AND P4, PT, RZ, UR16, PT ;  /* 0x00000010ff007c0c */ /* 0x000fd0000bf85270 */
[----:B------:R-:W-:Y:S05]  /*6c10*/  BRA.U !UP0, `(.L_x_144) ;  /* 0x0000000108207547 */ /* 0x000fea000b800000 */
[----:B------:R-:W-:-:S06]  /*6c20*/  IMAD.SHL.U32 R12, R11, 0x4, RZ ;  /* 0x000000040b0c7824 */ /* 0x000fcc00078e00ff */
[----:B----4-:R-:W0:Y:S02]  /*6c30*/  LDC.64 R12, c[0x3][R12] ;  /* 0x00c000000c0c7b82 */ /* 0x010e240000000a00 */
[----:B0-----:R-:W-:Y:S02]  /*6c40*/  FSETP.GTU.AND P1, PT, R12, RZ, PT ;  /* 0x000000ff0c00720b */ /* 0x001fe40003f2c000 */
[----:B------:R-:W-:Y:S01]  /*6c50*/  FSETP.GTU.AND P2, PT, R13, RZ, PT ;  /* 0x000000ff0d00720b */ /* 0x000fe20003f4c000 */
[----:B------:R-:W-:-:S10]  /*6c60*/  VIADD R13, R11, 0x1 ;  /* 0x000000010b0d7836 */ /* 0x000fd40000000000 */
[----:B------:R-:W-:Y:S01]  /*6c70*/  @!P1 I2FP.F32.U32 R9, R11 ;  /* 0x0000000b00099245 */ /* 0x000fe20000201000 */
[----:B------:R-:W-:Y:S01]  /*6c80*/  VIADD R11, R11, 0x2 ;  /* 0x000000020b0b7836 */ /* 0x000fe20000000000 */
[----:B------:R-:W-:-:S07]  /*6c90*/  @!P2 I2FP.F32.U32 R9, R13 ;  /* 0x0000000d0009a245 */ /* 0x000fce0000201000 */
.L_x_144:
[----:B------:R-:W-:-:S06]  /*6ca0*/  @!P4 IMAD.SHL.U32 R12, R11, 0x4, RZ ;  /* 0x000000040b0cc824 */ /* 0x000fcc00078e00ff */
[----:B------:R-:W0:Y:S02]  /*6cb0*/  @!P4 LDC R12, c[0x3][R12] ;  /* 0x00c000000c0ccb82 */ /* 0x000e240000000800 */
[----:B0-----:R-:W-:-:S13]  /*6cc0*/  FSETP.GTU.OR P1, PT, R12, RZ, P4 ;  /* 0x000000ff0c00720b */ /* 0x001fda000272c400 */
[----:B------:R-:W-:-:S07]  /*6cd0*/  @!P1 I2FP.F32.U32 R9, R11 ;  /* 0x0000000b00099245 */ /* 0x000fce0000201000 */
.L_x_142:
        /* <DEDUP_REMOVED lines=9> */
.L_x_139:
[C---:B--2--5:R-:W-:Y:S01]  /*6d70*/  VIADD R9, R0.reuse, 0x1 ;  /* 0x0000000100097836 */ /* 0x064fe20000000000 */
        /* <DEDUP_REMOVED lines=8> */
[----:B------:R-:W-:Y:S01]  /*6e00*/  HFMA2 R9, -RZ, RZ, -1.875, 0 ;  /* 0xbf800000ff097431 */ /* 0x000fe200000001ff */
        /* <DEDUP_REMOVED lines=10> */
[C---:B----4-:R-:W-:Y:S02]  /*6eb0*/  @P1 IMAD R16, R5.reuse, 0x4, R14 ;  /* 0x0000000405101824 */ /* 0x050fe400078e020e */
[----:B------:R-:W-:-:S03]  /*6ec0*/  @P1 IMAD.IADD R12, R5, 0x1, R12 ;  /* 0x00000001050c1824 */ /* 0x000fc600078e020c */
[----:B------:R1:W-:Y:S04]  /*6ed0*/  @P1 STS [R16], R9 ;  /* 0x0000000910001388 */ /* 0x0003e80000000800 */
.L_x_147:
[----:B------:R-:W-:Y:S05]  /*6ee0*/  BSYNC.RECONVERGENT B1 ;  /* 0x0000000000017941 */ /* 0x000fea0003800200 */
.L_x_146:
[----:B------:R-:W-:Y:S05]  /*6ef0*/  @!P2 BRA `(.L_x_138) ;  /* 0x00000000003ca947 */ /* 0x000fea0003800000 */
[----:B01----:R-:W0:Y:S01]  /*6f00*/  S2R R14, SR_CgaCtaId ;  /* 0x00000000000e7919 */ /* 0x003e220000008800 */
[----:B------:R-:W-:Y:S01]  /*6f10*/  MOV R9, 0x400 ;  /* 0x0000040000097802 */ /* 0x000fe20000000f00 */
[----:B----4-:R-:W-:-:S03]  /*6f20*/  IMAD.MOV.U32 R13, RZ, RZ, -0x40800000 ;  /* 0xbf800000ff0d7424 */ /* 0x010fc600078e00ff */
[----:B0-----:R-:W-:-:S07]  /*6f30*/  LEA R11, R14, R9, 0x18 ;  /* 0x000000090e0b7211 */ /* 0x001fce00078ec0ff */
.L_x_148:
[----:B---3--:R-:W-:Y:S02]  /*6f40*/  IMAD R14, R12, 0x4, R11 ;  /* 0x000000040c0e7824 */ /* 0x008fe400078e020b */
[C---:B------:R-:W-:Y:S02]  /*6f50*/  IMAD R12, R5.reuse, 0x4, R12 ;  /* 0x00000004050c7824 */ /* 0x040fe400078e020c */
[C---:B------:R-:W-:Y:S01]  /*6f60*/  IMAD R16, R5.reuse, 0x4, R14 ;  /* 0x0000000405107824 */ /* 0x040fe200078e020e */
[----:B------:R3:W-:Y:S02]  /*6f70*/  STS [R14], R13 ;  /* 0x0000000d0e007388 */ /* 0x0007e40000000800 */
[----:B------:R-:W-:Y:S02]  /*6f80*/  ISETP.GE.AND P1, PT, R12, R7, PT ;  /* 0x000000070c00720c */ /* 0x000fe40003f26270 */
[C---:B------:R-:W-:Y:S01]  /*6f90*/  LEA R18, R5.reuse, R16, 0x2 ;  /* 0x0000001005127211 */ /* 0x040fe200078e10ff */
[----:B------:R3:W-:Y:S04]  /*6fa0*/  STS [R16], R13 ;  /* 0x0000000d10007388 */ /* 0x0007e80000000800 */
[----:B------:R-:W-:Y:S01]  /*6fb0*/  IMAD R9, R5, 0x4, R18 ;  /* 0x0000000405097824 */ /* 0x000fe200078e0212 */
[----:B------:R3:W-:Y:S04]  /*6fc0*/  STS [R18], R13 ;  /* 0x0000000d12007388 */ /* 0x0007e80000000800 */
[----:B------:R3:W-:Y:S01]  /*6fd0*/  STS [R9], R13 ;  /* 0x0000000d09007388 */ /* 0x0007e20000000800 */
[----:B------:R-:W-:Y:S05]  /*6fe0*/  @!P1 BRA `(.L_x_148) ;  /* 0xfffffffc00d49947 */ /* 0x000fea000383ffff */
.L_x_138:
[----:B------:R-:W-:Y:S05]  /*6ff0*/  BSYNC.RECONVERGENT B0 ;  /* 0x0000000000007941 */ /* 0x000fea0003800200 */
.L_x_137:
[----:B------:R-:W0:Y:S02]  /*7000*/  LDCU UR5, c[0x0][0x3a4] ;  /* 0x00007480ff0577ac */ /* 0x000e240008000800 */
[----:B0-----:R-:W-:Y:S01]  /*7010*/  UISETP.GE.AND UP0, UPT, UR5, URZ, UPT ;  /* 0x000000ff0500728c */ /* 0x001fe2000bf06270 */
[----:B------:R-:W-:Y:S08]  /*7020*/  BAR.SYNC.DEFER_BLOCKING 0x0 ;  /* 0x0000000000007b1d */ /* 0x000ff00000010000 */
[----:B------:R-:W-:Y:S05]  /*7030*/  BRA.U !UP0, `(.L_x_149) ;  /* 0x0000000908147547 */ /* 0x000fea000b800000 */
[----:B------:R-:W-:-:S05]  /*7040*/  UMOV UR5, UR6 ;  /* 0x0000000600057c82 */ /* 0x000fca0008000000 */
.L_x_161:
[----:B0-----:R-:W0:Y:S01]  /*7050*/  LDCU UR10, c[0x0][0x3a4] ;  /* 0x00007480ff0a77ac */ /* 0x001e220008000800 */
[----:B--2---:R-:W-:Y:S01]  /*7060*/  VIADD R12, R4, UR5 ;  /* 0x00000005040c7c36 */ /* 0x004fe20008000000 */
        /* <DEDUP_REMOVED lines=8> */
[----:B------:R-:W2:Y:S01]  /*70f0*/  LDCU UR14, c[0x0][0x3a4] ;  /* 0x00007480ff0e77ac */ /* 0x000ea20008000800 */
[----:B0-----:R-:W-:-:S06]  /*7100*/  ULEA UR9, UR10, UR9, 0x18 ;  /* 0x000000090a097291 */ /* 0x001fcc000f8ec0ff */
[----:B-1-3-5:R-:W-:Y:S01]  /*7110*/  IMAD.U32 R9, RZ, RZ, UR9 ;  /* 0x00000009ff097e24 */ /* 0x02afe2000f8e00ff */
[----:B--2---:R-:W-:-:S06]  /*7120*/  UMOV UR9, UR6 ;  /* 0x0000000600097c82 */ /* 0x004fcc0008000000 */
.L_x_159:
[----:B0123--:R-:W-:Y:S01]  /*7130*/  VIADD R11, R6, UR9 ;  /* 0x00000009060b7c36 */ /* 0x00ffe20008000000 */
[----:B------:R-:W-:Y:S03]  /*7140*/  BSSY.RECONVERGENT B0, `(.L_x_151) ;  /* 0x0000012000007945 */ /* 0x000fe60003800200 */
[----:B------:R-:W-:-:S04]  /*7150*/  IMAD R14, R25, R11, R12 ;  /* 0x0000000b190e7224 */ /* 0x000fc800078e020c */
[----:B------:R-:W-:-:S04]  /*7160*/  IMAD R14, R14, 0x4, R9 ;  /* 0x000000040e0e7824 */ /* 0x000fc800078e0209 */
[----:B----4-:R-:W-:Y:S01]  /*7170*/  IMAD R16, R25, 0x4, R14 ;  /* 0x0000000419107824 */ /* 0x010fe200078e020e */
        /* <DEDUP_REMOVED lines=12> */
[----:B0-----:R-:W-:-:S05]  /*7240*/  FADD R11, R11, 1 ;  /* 0x3f8000000b0b7421 */ /* 0x001fca0000000000 */
[----:B------:R0:W-:Y:S02]  /*7250*/  STS [R14], R11 ;  /* 0x0000000b0e007388 */ /* 0x0001e40000000800 */
.L_x_152:
[----:B------:R-:W-:Y:S05]  /*7260*/  BSYNC.RECONVERGENT B0 ;  /* 0x0000000000007941 */ /* 0x000fea0003800200 */
.L_x_151:
        /* <DEDUP_REMOVED lines=16> */
.L_x_154:
[----:B------:R-:W-:Y:S05]  /*7370*/  BSYNC.RECONVERGENT B0 ;  /* 0x0000000000007941 */ /* 0x000fea0003800200 */
.L_x_153:
        /* <DEDUP_REMOVED lines=16> */
.L_x_156:
[----:B------:R-:W-:Y:S05]  /*7480*/  BSYNC.RECONVERGENT B0 ;  /* 0x0000000000007941 */ /* 0x000fea0003800200 */
.L_x_155:
        /* <DEDUP_REMOVED lines=10> */
[----:B------:R-:W-:-:S05]  /*7530*/  MOV R9, UR10 ;  /* 0x0000000a00097c02 */ /* 0x000fca0008000f00 */
[----:B------:R-:W-:-:S05]  /*7540*/  IMAD R14, R14, 0x4, R9 ;  /* 0x000000040e0e7824 */ /* 0x000fca00078e0209 */
[----:B------:R-:W0:Y:S02]  /*7550*/  LDS R11, [R14] ;  /* 0x000000000e0b7984 */ /* 0x000e240000000800 */
[----:B0-----:R-:W-:-:S05]  /*7560*/  FADD R11, R11, 1 ;  /* 0x3f8000000b0b7421 */ /* 0x001fca0000000000 */
[----:B------:R3:W-:Y:S02]  /*7570*/  STS [R14], R11 ;  /* 0x0000000b0e007388 */ /* 0x0007e40000000800 */
.L_x_158:
[----:B------:R-:W-:Y:S05]  /*7580*/  BSYNC.RECONVERGENT B0 ;  /* 0x0000000000007941 */ /* 0x000fea0003800200 */
.L_x_157:
[----:B------:R-:W-:-:S04]  /*7590*/  UIADD3 UR9, UPT, UPT, UR9, 0x4, URZ ;  /* 0x0000000409097890 */ /* 0x000fc8000fffe0ff */
[----:B------:R-:W-:-:S04]  /*75a0*/  UIADD3 UR10, UPT, UPT, UR9, UR14, URZ ;  /* 0x0000000e090a7290 */ /* 0x000fc8000fffe0ff */
[----:B------:R-:W-:-:S09]  /*75b0*/  UISETP.NE.AND UP1, UPT, UR10, UR7, UPT ;  /* 0x000000070a00728c */ /* 0x000fd2000bf25270 */
[----:B------:R-:W-:Y:S05]  /*75c0*/  BRA.U UP1, `(.L_x_159) ;  /* 0xfffffff901d87547 */ /* 0x000fea000b83ffff */
.L_x_150:
[----:B------:R-:W-:-:S09]  /*75d0*/  ULOP3.LUT UP1, URZ, UR15, 0x2, URZ, 0xc0, !UPT ;  /* 0x000000020fff7892 */ /* 0x000fd2000f82c0ff */
[----:B------:R-:W-:Y:S05]  /*75e0*/  BRA.U !UP1, `(.L_x_160) ;  /* 0x0000000109687547 */ /* 0x000fea000b800000 */
[----:B------:R-:W0:Y:S01]  /*75f0*/  S2UR UR11, SR_CgaCtaId ;  /* 0x00000000000b79c3 */ /* 0x000e220000008800 */
[----:B-1-3-5:R-:W-:Y:S01]  /*7600*/  VIADD R9, R6, UR9 ;  /* 0x0000000906097c36 */ /* 0x02afe20008000000 */
        /* <DEDUP_REMOVED lines=11> */
[----:B--2---:R-:W0:Y:S02]  /*76c0*/  @!P1 LDS R11, [R9] ;  /* 0x00000000090b9984 */ /* 0x004e240000000800 */
        /* <DEDUP_REMOVED lines=12> */
.L_x_160:
[----:B------:R-:W2:Y:S01]  /*7790*/  S2UR UR10, SR_CgaCtaId ;  /* 0x00000000000a79c3 */ /* 0x000ea20000008800 */
[----:B-1-3-5:R-:W-:Y:S01]  /*77a0*/  VIADD R9, R6, UR9 ;  /* 0x0000000906097c36 */ /* 0x02afe20008000000 */
[----:B------:R-:W-:-:S03]  /*77b0*/  UMOV UR9, 0x400 ;  /* 0x0000040000097882 */ /* 0x000fc60000000000 */
[----:B------:R-:W-:Y:S01]  /*77c0*/  IMAD R9, R25, R9, R12 ;  /* 0x0000000919097224 */ /* 0x000fe200078e020c */
[----:B--2---:R-:W-:-:S06]  /*77d0*/  ULEA UR9, UR10, UR9, 0x18 ;  /* 0x000000090a097291 */ /* 0x004fcc000f8ec0ff */
[----:B------:R-:W-:-:S06]  /*77e0*/  LEA R9, R9, UR9, 0x2 ;  /* 0x0000000909097c11 */ /* 0x000fcc000f8e10ff */
[----:B------:R-:W1:Y:S02]  /*77f0*/  LDS R9, [R9] ;  /* 0x0000000009097984 */ /* 0x000e640000000800 */
[----:B-1----:R-:W-:-:S04]  /*7800*/  FSETP.GEU.AND P1, PT, R9, R8, PT ;  /* 0x000000080900720b */ /* 0x002fc80003f2e000 */
[----:B------:R-:W-:-:S13]  /*7810*/  FSETP.LTU.OR P1, PT, R9, RZ, P1 ;  /* 0x000000ff0900720b */ /* 0x000fda0000f29400 */
[----:B0-----:R-:W0:Y:S02]  /*7820*/  @!P1 F2I.TRUNC.NTZ R11, R9 ;  /* 0x00000009000b9305 */ /* 0x001e24000020f100 */
[----:B0-----:R-:W-:-:S05]  /*7830*/  @!P1 IMAD R11, R5, R11, R10 ;  /* 0x0000000b050b9224 */ /* 0x001fca00078e020a */
[----:B------:R-:W-:-:S05]  /*7840*/  @!P1 LEA R11, R11, UR9, 0x2 ;  /* 0x000000090b0b9c11 */ /* 0x000fca000f8e10ff */
[----:B------:R-:W0:Y:S02]  /*7850*/  @!P1 LDS R12, [R11] ;  /* 0x000000000b0c9984 */ /* 0x000e240000000800 */
[----:B0-----:R-:W-:-:S05]  /*7860*/  @!P1 FADD R12, R12, 1 ;  /* 0x3f8000000c0c9421 */ /* 0x001fca0000000000 */
[----:B------:R0:W-:Y:S01]  /*7870*/  @!P1 STS [R11], R12 ;  /* 0x0000000c0b009388 */ /* 0x0001e20000000800 */
[----:B------:R-:W-:Y:S05]  /*7880*/  BRA.U UP0, `(.L_x_161) ;  /* 0xfffffff500f07547 */ /* 0x000fea000b83ffff */
.L_x_149:
[----:B------:R-:W-:Y:S06]  /*7890*/  BAR.SYNC.DEFER_BLOCKING 0x0 ;  /* 0x0000000000007b1d */ /* 0x000fec0000010000 */
[----:B------:R-:W-:Y:S05]  /*78a0*/  BRA `(.L_x_162) ;  /* 0x0000001000487947 */ /* 0x000fea0003800000 */
.L_x_136:
[----:B------:R-:W-:Y:S01]  /*78b0*/  ISETP.GE.AND P1, PT, R22, R7, PT ;  /* 0x000000071600720c */ /* 0x000fe20003f26270 */
[----:B------:R-:W-:-:S12]  /*78c0*/  BSSY.RECONVERGENT B0, `(.L_x_163) ;  /* 0x0000086000007945 */ /* 0x000fd80003800200 */
[----:B------:R-:W-:Y:S05]  /*78d0*/  @P1 BRA `(.L_x_164) ;  /* 0x0000000800101947 */ /* 0x000fea0003800000 */
[----:B--2-4-:R-:W-:-:S07]  /*78e0*/  IMAD.MOV.U32 R16, RZ, RZ, R22 ;  /* 0x000000ffff107224 */ /* 0x014fce00078e0016 */
.L_x_172:
[-C--:B-----5:R-:W-:Y:S01]  /*78f0*/  IABS R9, R25.reuse ;  /* 0x0000001900097213 */ /* 0x0a0fe20000000000 */
[----:B------:R-:W-:Y:S01]  /*7900*/  BSSY.RECONVERGENT B1, `(.L_x_165) ;  /* 0x000002a000017945 */ /* 0x000fe20003800200 */
[----:B------:R-:W-:Y:S02]  /*7910*/  IABS R17, R16 ;  /* 0x0000001000117213 */ /* 0x000fe40000000000 */
[----:B0-----:R-:W0:Y:S01]  /*7920*/  I2F.RP R11, R9 ;  /* 0x00000009000b7306 */ /* 0x001e220000209400 */
[----:B------:R-:W-:-:S07]  /*7930*/  IABS R18, R25 ;  /* 0x0000001900127213 */ /* 0x000fce0000000000 */
[----:B0-----:R-:W0:Y:S02]  /*7940*/  MUFU.RCP R11, R11 ;  /* 0x0000000b000b7308 */ /* 0x001e240000001000 */
[----:B0-----:R-:W-:-:S06]  /*7950*/  VIADD R12, R11, 0xffffffe ;  /* 0x0ffffffe0b0c7836 */ /* 0x001fcc0000000000 */
[----:B------:R0:W1:Y:S02]  /*7960*/  F2I.FTZ.U32.TRUNC.NTZ R13, R12 ;  /* 0x0000000c000d7305 */ /* 0x000064000021f000 */
[----:B0-----:R-:W-:Y:S02]  /*7970*/  IMAD.MOV.U32 R12, RZ, RZ, RZ ;  /* 0x000000ffff0c7224 */ /* 0x001fe400078e00ff */
[----:B-1----:R-:W-:-:S04]  /*7980*/  IMAD.MOV R14, RZ, RZ, -R13 ;  /* 0x000000ffff0e7224 */ /* 0x002fc800078e0a0d */
[----:B------:R-:W-:Y:S01]  /*7990*/  IMAD R15, R14, R9, RZ ;  /* 0x000000090e0f7224 */ /* 0x000fe200078e02ff */
[----:B------:R-:W-:-:S03]  /*79a0*/  MOV R14, R17 ;  /* 0x00000011000e7202 */ /* 0x000fc60000000f00 */
[----:B------:R-:W-:-:S04]  /*79b0*/  IMAD.HI.U32 R15, R13, R15, R12 ;  /* 0x0000000f0d0f7227 */ /* 0x000fc800078e000c */
[----:B------:R-:W-:Y:S02]  /*79c0*/  IMAD.MOV R13, RZ, RZ, -R18 ;  /* 0x000000ffff0d7224 */ /* 0x000fe400078e0a12 */
[----:B------:R-:W-:-:S04]  /*79d0*/  IMAD.HI.U32 R11, R15, R14, RZ ;  /* 0x0000000e0f0b7227 */ /* 0x000fc800078e00ff */
[----:B------:R-:W-:-:S05]  /*79e0*/  IMAD R12, R11, R13, R14 ;  /* 0x0000000d0b0c7224 */ /* 0x000fca00078e020e */
[----:B------:R-:W-:-:S13]  /*79f0*/  ISETP.GT.U32.AND P2, PT, R9, R12, PT ;  /* 0x0000000c0900720c */ /* 0x000fda0003f44070 */
[----:B------:R-:W-:Y:S02]  /*7a00*/  @!P2 IMAD.IADD R12, R12, 0x1, -R9 ;  /* 0x000000010c0ca824 */ /* 0x000fe400078e0a09 */
[----:B------:R-:W-:Y:S01]  /*7a10*/  @!P2 VIADD R11, R11, 0x1 ;  /* 0x000000010b0ba836 */ /* 0x000fe20000000000 */
[----:B------:R-:W-:Y:S02]  /*7a20*/  ISETP.NE.AND P2, PT, R25, RZ, PT ;  /* 0x000000ff1900720c */ /* 0x000fe40003f45270 */
[----:B------:R-:W-:Y:S02]  /*7a30*/  ISETP.GE.U32.AND P1, PT, R12, R9, PT ;  /* 0x000000090c00720c */ /* 0x000fe40003f26070 */
[----:B------:R-:W-:Y:S01]  /*7a40*/  LOP3.LUT R9, R16, R25, RZ, 0x3c, !PT ;  /* 0x0000001910097212 */ /* 0x000fe200078e3cff */
[----:B------:R-:W0:Y:S03]  /*7a50*/  LDC.64 R12, c[0x0][0x398] ;  /* 0x0000e600ff0c7b82 */ /* 0x000e260000000a00 */
[----:B------:R-:W-:Y:S01]  /*7a60*/  ISETP.GE.AND P4, PT, R9, RZ, PT ;  /* 0x000000ff0900720c */ /* 0x000fe20003f86270 */
[----:B------:R-:W-:-:S06]  /*7a70*/  IMAD.MOV.U32 R9, RZ, RZ, RZ ;  /* 0x000000ffff097224 */ /* 0x000fcc00078e00ff */
[----:B------:R-:W-:-:S06]  /*7a80*/  @P1 VIADD R11, R11, 0x1 ;  /* 0x000000010b0b1836 */ /* 0x000fcc0000000000 */
[----:B------:R-:W-:Y:S01]  /*7a90*/  @!P4 IMAD.MOV R11, RZ, RZ, -R11 ;  /* 0x000000ffff0bc224 */ /* 0x000fe200078e0a0b */
[----:B------:R-:W-:-:S04]  /*7aa0*/  @!P2 LOP3.LUT R11, RZ, R25, RZ, 0x33, !PT ;  /* 0x00000019ff0ba212 */ /* 0x000fc800078e33ff */
[----:B------:R-:W-:Y:S01]  /*7ab0*/  IADD3 R18, PT, PT, R11, UR17, RZ ;  /* 0x000000110b127c10 */ /* 0x000fe2000fffe0ff */
[----:B------:R-:W-:-:S03]  /*7ac0*/  IMAD.MOV R14, RZ, RZ, -R11 ;  /* 0x000000ffff0e7224 */ /* 0x000fc600078e0a0b */
[----:B0-----:R-:W-:Y:S01]  /*7ad0*/  ISETP.GE.AND P2, PT, R18, R13, PT ;  /* 0x0000000d1200720c */ /* 0x001fe20003f46270 */
[----:B------:R-:W-:-:S03]  /*7ae0*/  IMAD R14, R25, R14, R16 ;  /* 0x0000000e190e7224 */ /* 0x000fc600078e0210 */
[----:B------:R-:W-:Y:S01]  /*7af0*/  ISETP.GT.AND P2, PT, R18, -0x1, !P2 ;  /* 0xffffffff1200780c */ /* 0x000fe20005744270 */
[----:B------:R-:W-:-:S05]  /*7b00*/  IMAD.IADD R11, R23, 0x1, R14 ;  /* 0x00000001170b7824 */ /* 0x000fca00078e020e */
[----:B------:R-:W-:-:S04]  /*7b10*/  ISETP.GE.AND P1, PT, R11, R12, PT ;  /* 0x0000000c0b00720c */ /* 0x000fc80003f26270 */
[----:B------:R-:W-:-:S04]  /*7b20*/  ISETP.GT.AND P1, PT, R11, -0x1, !P1 ;  /* 0xffffffff0b00780c */ /* 0x000fc80004f24270 */
[----:B------:R-:W-:-:S13]  /*7b30*/  PLOP3.LUT P1, PT, P1, P2, PT, 0x80, 0x8 ;  /* 0x000000000008781c */ /* 0x000fda0000f25070 */
[----:B------:R-:W-:Y:S05]  /*7b40*/  @!P1 BRA `(.L_x_166) ;  /* 0x0000000000149947 */ /* 0x000fea0003800000 */
[----:B------:R-:W0:Y:S01]  /*7b50*/  LDC.64 R14, c[0x0][0x390] ;  /* 0x0000e400ff0e7b82 */ /* 0x000e220000000a00 */
[----:B------:R-:W-:-:S04]  /*7b60*/  IMAD R13, R13, UR14, R18 ;  /* 0x0000000e0d0d7c24 */ /* 0x000fc8000f8e0212 */
[----:B------:R-:W-:-:S04]  /*7b70*/  IMAD R13, R13, R12, R11 ;  /* 0x0000000c0d0d7224 */ /* 0x000fc800078e020b */
[----:B0-----:R-:W-:-:S05]  /*7b80*/  IMAD.WIDE R14, R13, 0x4, R14 ;  /* 0x000000040d0e7825 */ /* 0x001fca00078e020e */
[----:B------:R0:W5:Y:S02]  /*7b90*/  LDG.E R9, desc[UR12][R14.64] ;  /* 0x0000000c0e097981 */ /* 0x000164000c1e1900 */
.L_x_166:
[----:B------:R-:W-:Y:S05]  /*7ba0*/  BSYNC.RECONVERGENT B1 ;  /* 0x0000000000017941 */ /* 0x000fea0003800200 */
.L_x_165:
        /* <DEDUP_REMOVED lines=10> */
.L_x_169:
[----:B------:R-:W-:-:S12]  /*7c50*/  USHF.L.U32 UR9, UR5, 0x2, URZ ;  /* 0x0000000205097899 */ /* 0x000fd800080006ff */
        /* <DEDUP_REMOVED lines=8> */
[----:B------:R-:W-:-:S02]  /*7ce0*/  UIADD3 UR9, UPT, UPT, UR5, 0x1, URZ ;  /* 0x0000000105097890 */ /* 0x000fc4000fffe0ff */
[----:B------:R-:W-:-:S04]  /*7cf0*/  UIADD3 UR20, UPT, UPT, UR5, 0x2, URZ ;  /* 0x0000000205147890 */ /* 0x000fc8000fffe0ff */
        /* <DEDUP_REMOVED lines=21> */
.L_x_168:
[----:B------:R-:W-:-:S09]  /*7e50*/  UISETP.NE.AND UP0, UPT, UR18, URZ, UPT ;  /* 0x000000ff1200728c */ /* 0x000fd2000bf05270 */
[----:B------:R-:W-:Y:S05]  /*7e60*/  BRA.U !UP0, `(.L_x_167) ;  /* 0x00000001088c7547 */ /* 0x000fea000b800000 */
[----:B------:R-:W-:Y:S02]  /*7e70*/  UIADD3 UR5, UPT, UPT, UR18, -0x1, URZ ;  /* 0xffffffff12057890 */ /* 0x000fe4000fffe0ff */
[----:B------:R-:W-:Y:S02]  /*7e80*/  UISETP.NE.AND UP1, UPT, UR19, URZ, UPT ;  /* 0x000000ff1300728c */ /* 0x000fe4000bf25270 */
[----:B------:R-:W-:-:S09]  /*7e90*/  UISETP.GE.U32.AND UP0, UPT, UR5, 0x3, UPT ;  /* 0x000000030500788c */ /* 0x000fd2000bf06070 */
[----:B------:R-:W-:Y:S05]  /*7ea0*/  BRA.U !UP0, `(.L_x_170) ;  /* 0x00000001083c7547 */ /* 0x000fea000b800000 */
[----:B------:R-:W-:-:S04]  /*7eb0*/  SHF.L.U32 R18, R17, 0x2, RZ ;  /* 0x0000000211127819 */ /* 0x000fc800000006ff */
[----:B------:R-:W1:Y:S08]  /*7ec0*/  LDC.64 R12, c[0x3][R18] ;  /* 0x00c00000120c7b82 */ /* 0x000e700000000a00 */
[----:B0-----:R-:W0:Y:S01]  /*7ed0*/  LDC.64 R14, c[0x3][R18+0x8] ;  /* 0x00c00200120e7b82 */ /* 0x001e220000000a00 */
[----:B-1---5:R-:W-:Y:S01]  /*7ee0*/  FSETP.GE.AND P1, PT, R9, R12, PT ;  /* 0x0000000c0900720b */ /* 0x022fe20003f26000 */
[----:B------:R-:W-:Y:S01]  /*7ef0*/  VIADD R12, R17, 0x1 ;  /* 0x00000001110c7836 */ /* 0x000fe20000000000 */
[----:B------:R-:W-:Y:S01]  /*7f00*/  FSETP.GE.AND P2, PT, R9, R13, PT ;  /* 0x0000000d0900720b */ /* 0x000fe20003f46000 */
[----:B------:R-:W-:Y:S01]  /*7f10*/  VIADD R13, R17, 0x3 ;  /* 0x00000003110d7836 */ /* 0x000fe20000000000 */
[----:B0-----:R-:W-:-:S02]  /*7f20*/  FSETP.GE.AND P4, PT, R9, R14, PT ;  /* 0x0000000e0900720b */ /* 0x001fc40003f86000 */
[----:B------:R-:W-:-:S07]  /*7f30*/  FSETP.GE.AND P5, PT, R9, R15, PT ;  /* 0x0000000f0900720b */ /* 0x000fce0003fa6000 */
[----:B------:R-:W-:Y:S02]  /*7f40*/  @P1 I2FP.F32.U32 R11, R17 ;  /* 0x00000011000b1245 */ /* 0x000fe40000201000 */
[----:B------:R-:W-:Y:S01]  /*7f50*/  @P2 I2FP.F32.U32 R11, R12 ;  /* 0x0000000c000b2245 */ /* 0x000fe20000201000 */
[C---:B------:R-:W-:Y:S02]  /*7f60*/  VIADD R12, R17.reuse, 0x2 ;  /* 0x00000002110c7836 */ /* 0x040fe40000000000 */
[----:B------:R-:W-:-:S03]  /*7f70*/  VIADD R17, R17, 0x4 ;  /* 0x0000000411117836 */ /* 0x000fc60000000000 */
[----:B------:R-:W-:Y:S02]  /*7f80*/  @P4 I2FP.F32.U32 R11, R12 ;  /* 0x0000000c000b4245 */ /* 0x000fe40000201000 */
[----:B------:R-:W-:-:S07]  /*7f90*/  @P5 I2FP.F32.U32 R11, R13 ;  /* 0x0000000d000b5245 */ /* 0x000fce0000201000 */
.L_x_170:
        /* <DEDUP_REMOVED lines=12> */
.L_x_171:
[----:B------:R-:W-:-:S06]  /*8060*/  @!P4 SHF.L.U32 R12, R17, 0x2, RZ ;  /* 0x00000002110cc819 */ /* 0x000fcc00000006ff */
[----:B------:R-:W1:Y:S02]  /*8070*/  @!P4 LDC R12, c[0x3][R12] ;  /* 0x00c000000c0ccb82 */ /* 0x000e640000000800 */
[----:B-1---5:R-:W-:-:S13]  /*8080*/  FSETP.GE.AND P1, PT, R9, R12, !P4 ;  /* 0x0000000c0900720b */ /* 0x022fda0006726000 */
[----:B------:R-:W-:-:S07]  /*8090*/  @P1 I2FP.F32.U32 R11, R17 ;  /* 0x00000011000b1245 */ /* 0x000fce0000201000 */
.L_x_167:
[----:B------:R-:W1:Y:S01]  /*80a0*/  S2UR UR9, SR_CgaCtaId ;  /* 0x00000000000979c3 */ /* 0x000e620000008800 */
[----:B------:R-:W-:Y:S02]  /*80b0*/  UMOV UR5, 0x400 ;  /* 0x0000040000057882 */ /* 0x000fe40000000000 */
[----:B-1----:R-:W-:-:S06]  /*80c0*/  ULEA UR5, UR9, UR5, 0x18 ;  /* 0x0000000509057291 */ /* 0x002fcc000f8ec0ff */
[----:B------:R-:W-:Y:S01]  /*80d0*/  LEA R12, R16, UR5, 0x2 ;  /* 0x00000005100c7c11 */ /* 0x000fe2000f8e10ff */
[----:B------:R-:W-:-:S04]  /*80e0*/  IMAD.IADD R16, R5, 0x1, R16 ;  /* 0x0000000105107824 */ /* 0x000fc800078e0210 */
[----:B------:R1:W-:Y:S01]  /*80f0*/  STS [R12], R11 ;  /* 0x0000000b0c007388 */ /* 0x0003e20000000800 */
[----:B------:R-:W-:-:S13]  /*8100*/  ISETP.GE.AND P1, PT, R16, R7, PT ;  /* 0x000000071000720c */ /* 0x000fda0003f26270 */
[----:B-1----:R-:W-:Y:S05]  /*8110*/  @!P1 BRA `(.L_x_172) ;  /* 0xfffffff400f49947 */ /* 0x002fea000383ffff */
.L_x_164:
[----:B------:R-:W-:Y:S05]  /*8120*/  BSYNC.RECONVERGENT B0 ;  /* 0x0000000000007941 */ /* 0x000fea0003800200 */
.L_x_163:
[----:B------:R-:W1:Y:S02]  /*8130*/  LDCU UR5, c[0x0][0x3a4] ;  /* 0x00007480ff0577ac */ /* 0x000e640008000800 */
[----:B-1----:R-:W-:Y:S01]  /*8140*/  UISETP.GE.AND UP0, UPT, UR5, URZ, UPT ;  /* 0x000000ff0500728c */ /* 0x002fe2000bf06270 */
[----:B------:R-:W-:Y:S08]  /*8150*/  BAR.SYNC.DEFER_BLOCKING 0x0 ;  /* 0x0000000000007b1d */ /* 0x000ff00000010000 */
[----:B------:R-:W-:Y:S05]  /*8160*/  BRA.U !UP0, `(.L_x_173) ;  /* 0x0000000908147547 */ /* 0x000fea000b800000 */
[----:B------:R-:W-:-:S05]  /*8170*/  UMOV UR5, UR6 ;  /* 0x0000000600057c82 */ /* 0x000fca0008000000 */
.L_x_185:
[----:B-1----:R-:W1:Y:S01]  /*8180*/  LDCU UR10, c[0x0][0x3a4] ;  /* 0x00007480ff0a77ac */ /* 0x002e620008000800 */
[----:B--2---:R-:W-:Y:S01]  /*8190*/  VIADD R12, R4, UR5 ;  /* 0x00000005040c7c36 */ /* 0x004fe20008000000 */
[----:B------:R-:W-:Y:S01]  /*81a0*/  UISETP.GE.U32.AND UP1, UPT, UR15, 0x3, UPT ;  /* 0x000000030f00788c */ /* 0x000fe2000bf26070 */
[----:B------:R-:W-:Y:S01]  /*81b0*/  UMOV UR9, UR5 ;  /* 0x0000000500097c82 */ /* 0x000fe20008000000 */
[----:B------:R-:W-:Y:S02]  /*81c0*/  UIADD3 UR5, UPT, UPT, UR5, 0x1, URZ ;  /* 0x0000000105057890 */ /* 0x000fe4000fffe0ff */
[----:B-1----:R-:W-:-:S03]  /*81d0*/  UISETP.NE.AND UP0, UPT, UR9, UR10, UPT ;  /* 0x0000000a0900728c */ /* 0x002fc6000bf05270 */
[----:B------:R-:W-:Y:S02]  /*81e0*/  UMOV UR9, UR6 ;  /* 0x0000000600097c82 */ /* 0x000fe40008000000 */
[----:B------:R-:W-:Y:S06]  /*81f0*/  BRA.U !UP1, `(.L_x_174) ;  /* 0x0000000509407547 */ /* 0x000fec000b800000 */
[----:B------:R-:W1:Y:S01]  /*8200*/  S2UR UR10, SR_CgaCtaId ;  /* 0x00000000000a79c3 */ /* 0x000e620000008800 */
[----:B------:R-:W-:Y:S01]  /*8210*/  UMOV UR9, 0x400 ;  /* 0x0000040000097882 */ /* 0x000fe20000000000 */
[----:B------:R-:W2:Y:S01]  /*8220*/  LDCU UR14, c[0x0][0x3a4] ;  /* 0x00007480ff0e77ac */ /* 0x000ea20008000800 */
[----:B-1----:R-:W-:-:S06]  /*8230*/  ULEA UR9, UR10, UR9, 0x18 ;  /* 0x000000090a097291 */ /* 0x002fcc000f8ec0ff */
[----:B-----5:R-:W-:Y:S01]  /*8240*/  IMAD.U32 R9, RZ, RZ, UR9 ;  /* 0x00000009ff097e24 */ /* 0x020fe2000f8e00ff */
[----:B--2---:R-:W-:-:S06]  /*8250*/  UMOV UR9, UR6 ;  /* 0x0000000600097c82 */ /* 0x004fcc0008000000 */
.L_x_183:
[----:B0123--:R-:W-:Y:S01]  /*8260*/  VIADD R11, R6, UR9 ;  /* 0x00000009060b7c36 */ /* 0x00ffe20008000000 */
[----:B------:R-:W-:Y:S03]  /*8270*/  BSSY.RECONVERGENT B0, `(.L_x_175) ;  /* 0x0000012000007945 */ /* 0x000fe60003800200 */
[----:B0-----:R-:W-:-:S04]  /*8280*/  IMAD R14, R25, R11, R12 ;  /* 0x0000000b190e7224 */ /* 0x001fc800078e020c */
        /* <DEDUP_REMOVED lines=14> */
[----:B0-----:R-:W-:-:S05]  /*8370*/  FADD R11, R11, 1 ;  /* 0x3f8000000b0b7421 */ /* 0x001fca0000000000 */
[----:B------:R0:W-:Y:S02]  /*8380*/  STS [R14], R11 ;  /* 0x0000000b0e007388 */ /* 0x0001e40000000800 */
.L_x_176:
[----:B------:R-:W-:Y:S05]  /*8390*/  BSYNC.RECONVERGENT B0 ;  /* 0x0000000000007941 */ /* 0x000fea0003800200 */
.L_x_175:
        /* <DEDUP_REMOVED lines=16> */
.L_x_178:
[----:B------:R-:W-:Y:S05]  /*84a0*/  BSYNC.RECONVERGENT B0 ;  /* 0x0000000000007941 */ /* 0x000fea0003800200 */
.L_x_177:
        /* <DEDUP_REMOVED lines=16> */
.L_x_180:
[----:B------:R-:W-:Y:S05]  /*85b0*/  BSYNC.RECONVERGENT B0 ;  /* 0x0000000000007941 */ /* 0x000fea0003800200 */
.L_x_179:
        /* <DEDUP_REMOVED lines=13> */
[----:B0-----:R-:W-:-:S05]  /*8690*/  FADD R11, R11, 1 ;  /* 0x3f8000000b0b7421 */ /* 0x001fca0000000000 */
[----:B------:R3:W-:Y:S02]  /*86a0*/  STS [R14], R11 ;  /* 0x0000000b0e007388 */ /* 0x0007e40000000800 */
.L_x_182:
[----:B------:R-:W-:Y:S05]  /*86b0*/  BSYNC.RECONVERGENT B0 ;  /* 0x0000000000007941 */ /* 0x000fea0003800200 */
.L_x_181:
[----:B------:R-:W-:-:S04]  /*86c0*/  UIADD3 UR9, UPT, UPT, UR9, 0x4, URZ ;  /* 0x0000000409097890 */ /* 0x000fc8000fffe0ff */
[----:B------:R-:W-:-:S04]  /*86d0*/  UIADD3 UR10, UPT, UPT, UR9, UR14, URZ ;  /* 0x0000000e090a7290 */ /* 0x000fc8000fffe0ff */
[----:B------:R-:W-:-:S09]  /*86e0*/  UISETP.NE.AND UP1, UPT, UR10, UR7, UPT ;  /* 0x000000070a00728c */ /* 0x000fd2000bf25270 */
[----:B------:R-:W-:Y:S05]  /*86f0*/  BRA.U UP1, `(.L_x_183) ;  /* 0xfffffff901d87547 */ /* 0x000fea000b83ffff */
.L_x_174:
[----:B------:R-:W-:-:S09]  /*8700*/  ULOP3.LUT UP1, URZ, UR15, 0x2, URZ, 0xc0, !UPT ;  /* 0x000000020fff7892 */ /* 0x000fd2000f82c0ff */
[----:B------:R-:W-:Y:S05]  /*8710*/  BRA.U !UP1, `(.L_x_184) ;  /* 0x0000000109687547 */ /* 0x000fea000b800000 */
[----:B------:R-:W0:Y:S01]  /*8720*/  S2UR UR11, SR_CgaCtaId ;  /* 0x00000000000b79c3 */ /* 0x000e220000008800 */
[----:B-----5:R-:W-:Y:S01]  /*8730*/  VIADD R9, R6, UR9 ;  /* 0x0000000906097c36 */ /* 0x020fe20008000000 */
        /* <DEDUP_REMOVED lines=11> */
[----:B-123--:R-:W0:Y:S02]  /*87f0*/  @!P1 LDS R11, [R9] ;  /* 0x00000000090b9984 */ /* 0x00ee240000000800 */
        /* <DEDUP_REMOVED lines=12> */
.L_x_184:
[----:B------:R-:W1:Y:S01]  /*88c0*/  S2UR UR10, SR_CgaCtaId ;  /* 0x00000000000a79c3 */ /* 0x000e620000008800 */
[----:B-----5:R-:W-:Y:S01]  /*88d0*/  VIADD R9, R6, UR9 ;  /* 0x0000000906097c36 */ /* 0x020fe20008000000 */
[----:B------:R-:W-:-:S03]  /*88e0*/  UMOV UR9, 0x400 ;  /* 0x0000040000097882 */ /* 0x000fc60000000000 */
[----:B------:R-:W-:Y:S01]  /*88f0*/  IMAD R9, R25, R9, R12 ;  /* 0x0000000919097224 */ /* 0x000fe200078e020c */
[----:B-1----:R-:W-:-:S06]  /*8900*/  ULEA UR9, UR10, UR9, 0x18 ;  /* 0x000000090a097291 */ /* 0x002fcc000f8ec0ff */
[----:B------:R-:W-:-:S06]  /*8910*/  LEA R9, R9, UR9, 0x2 ;  /* 0x0000000909097c11 */ /* 0x000fcc000f8e10ff */
[----:B------:R-:W1:Y:S02]  /*8920*/  LDS R9, [R9] ;  /* 0x0000000009097984 */ /* 0x000e640000000800 */
[----:B-1----:R-:W-:-:S04]  /*8930*/  FSETP.GEU.AND P1, PT, R9, R8, PT ;  /* 0x000000080900720b */ /* 0x002fc80003f2e000 */
[----:B------:R-:W-:-:S13]  /*8940*/  FSETP.LTU.OR P1, PT, R9, RZ, P1 ;  /* 0x000000ff0900720b */ /* 0x000fda0000f29400 */
[----:B0-23--:R-:W0:Y:S02]  /*8950*/  @!P1 F2I.TRUNC.NTZ R11, R9 ;  /* 0x00000009000b9305 */ /* 0x00de24000020f100 */
[----:B0-----:R-:W-:-:S05]  /*8960*/  @!P1 IMAD R11, R5, R11, R10 ;  /* 0x0000000b050b9224 */ /* 0x001fca00078e020a */
[----:B------:R-:W-:-:S05]  /*8970*/  @!P1 LEA R11, R11, UR9, 0x2 ;  /* 0x000000090b0b9c11 */ /* 0x000fca000f8e10ff */
[----:B------:R-:W0:Y:S02]  /*8980*/  @!P1 LDS R12, [R11] ;  /* 0x000000000b0c9984 */ /* 0x000e240000000800 */
[----:B0-----:R-:W-:-:S05]  /*8990*/  @!P1 FADD R12, R12, 1 ;  /* 0x3f8000000c0c9421 */ /* 0x001fca0000000000 */
[----:B------:R1:W-:Y:S01]  /*89a0*/  @!P1 STS [R11], R12 ;  /* 0x0000000c0b009388 */ /* 0x0003e20000000800 */
[----:B------:R-:W-:Y:S05]  /*89b0*/  BRA.U UP0, `(.L_x_185) ;  /* 0xfffffff500f07547 */ /* 0x000fea000b83ffff */
.L_x_173:
[----:B------:R-:W-:Y:S06]  /*89c0*/  BAR.SYNC.DEFER_BLOCKING 0x0 ;  /* 0x0000000000007b1d */ /* 0x000fec0000010000 */
.L_x_162:
[----:B------:R-:W0:Y:S02]  /*89d0*/  LDCU UR9, c[0x0][0x388] ;  /* 0x00007100ff0977ac */ /* 0x000e240008000800 */
[----:B0-----:R-:W-:-:S09]  /*89e0*/  UISETP.GE.AND UP0, UPT, UR9, 0x1, UPT ;  /* 0x000000010900788c */ /* 0x001fd2000bf06270 */
[----:B------:R-:W-:Y:S05]  /*89f0*/  BRA.U !UP0, `(.L_x_186) ;  /* 0x0000000908047547 */ /* 0x000fea000b800000 */
[----:B-123-5:R-:W0:Y:S01]  /*8a00*/  S2R R9, SR_TID.Y ;  /* 0x0000000000097919 */ /* 0x02ee220000002200 */
[----:B------:R-:W0:Y:S08]  /*8a10*/  S2UR UR5, SR_CTAID.Y ;  /* 0x00000000000579c3 */ /* 0x000e300000002600 */
[----:B------:R-:W0:Y:S08]  /*8a20*/  LDC R14, c[0x0][0x364] ;  /* 0x0000d900ff0e7b82 */ /* 0x000e300000000800 */
[----:B----4-:R-:W1:Y:S01]  /*8a30*/  LDC.64 R12, c[0x0][0x398] ;  /* 0x0000e600ff0c7b82 */ /* 0x010e620000000a00 */
[----:B0-----:R-:W-:Y:S01]  /*8a40*/  IMAD R14, R14, UR5, R9 ;  /* 0x000000050e0e7c24 */ /* 0x001fe2000f8e0209 */
[----:B------:R-:W-:-:S04]  /*8a50*/  UIADD3 UR5, UPT, UPT, UR9, -0x1, URZ ;  /* 0xffffffff09057890 */ /* 0x000fc8000fffe0ff */
[----:B------:R-:W-:Y:S01]  /*8a60*/  UISETP.GE.U32.AND UP0, UPT, UR5, 0x7, UPT ;  /* 0x000000070500788c */ /* 0x000fe2000bf06070 */
[----:B-1----:R-:W-:Y:S02]  /*8a70*/  IMAD R13, R13, UR4, R14 ;  /* 0x000000040d0d7c24 */ /* 0x002fe4000f8e020e */
[----:B------:R-:W-:Y:S02]  /*8a80*/  UMOV UR5, URZ ;  /* 0x000000ff00057c82 */ /* 0x000fe40008000000 */
[----:B------:R-:W-:-:S04]  /*8a90*/  IMAD.WIDE R12, R13, R12, R2 ;  /* 0x0000000c0d0c7225 */ /* 0x000fc800078e0202 */
[----:B------:R-:W-:Y:S02]  /*8aa0*/  IMAD R9, R13, UR9, RZ ;  /* 0x000000090d097c24 */ /* 0x000fe4000f8e02ff */
[----:B------:R-:W-:-:S04]  /*8ab0*/  IMAD.WIDE.U32 R12, R12, UR9, RZ ;  /* 0x000000090c0c7c25 */ /* 0x000fc8000f8e00ff */
[----:B------:R-:W-:Y:S01]  /*8ac0*/  IMAD.IADD R9, R13, 0x1, R9 ;  /* 0x000000010d097824 */ /* 0x000fe200078e0209 */
[----:B------:R-:W-:Y:S06]  /*8ad0*/  BRA.U !UP0, `(.L_x_187) ;  /* 0x0000000108a87547 */ /* 0x000fec000b800000 */
[----:B------:R-:W0:Y:S01]  /*8ae0*/  LDCU.64 UR20, c[0x0][0x380] ;  /* 0x00007000ff1477ac */ /* 0x000e220008000a00 */
[----:B------:R-:W-:Y:S01]  /*8af0*/  ULOP3.LUT UR9, UR9, 0x7ffffff8, URZ, 0xc0, !UPT ;  /* 0x7ffffff809097892 */ /* 0x000fe2000f8ec0ff */
[----:B------:R-:W-:-:S11]  /*8b00*/  UMOV UR5, URZ ;  /* 0x000000ff00057c82 */ /* 0x000fd60008000000 */
.L_x_190:
[----:B------:R-:W-:Y:S04]  /*8b10*/  BSSY.RECONVERGENT B0, `(.L_x_188) ;  /* 0x0000022000007945 */ /* 0x000fe80003800200 */
[----:B-1----:R-:W-:Y:S05]  /*8b20*/  @P0 BRA `(.L_x_189) ;  /* 0x0000000000800947 */ /* 0x002fea0003800000 */
[----:B------:R-:W1:Y:S01]  /*8b30*/  S2UR UR11, SR_CgaCtaId ;  /* 0x00000000000b79c3 */ /* 0x000e620000008800 */
[----:B------:R-:W-:Y:S01]  /*8b40*/  UMOV UR10, 0x400 ;  /* 0x00000400000a7882 */ /* 0x000fe20000000000 */
[----:B------:R-:W-:Y:S01]  /*8b50*/  IMAD R11, R5, UR5, R10 ;  /* 0x00000005050b7c24 */ /* 0x000fe2000f8e020a */
[----:B------:R-:W-:Y:S01]  /*8b60*/  IADD3 R15, P1, PT, R12, UR5, RZ ;  /* 0x000000050c0f7c10 */ /* 0x000fe2000ff3e0ff */
[----:B-1----:R-:W-:-:S06]  /*8b70*/  ULEA UR10, UR11, UR10, 0x18 ;  /* 0x0000000a0b0a7291 */ /* 0x002fcc000f8ec0ff */
[----:B------:R-:W-:-:S05]  /*8b80*/  LEA R14, R11, UR10, 0x2 ;  /* 0x0000000a0b0e7c11 */ /* 0x000fca000f8e10ff */
[C---:B------:R-:W-:Y:S01]  /*8b90*/  IMAD R16, R5.reuse, 0x4, R14 ;  /* 0x0000000405107824 */ /* 0x040fe200078e020e */
[----:B------:R-:W1:Y:S03]  /*8ba0*/  LDS R11, [R14] ;  /* 0x000000000e0b7984 */ /* 0x000e660000000800 */
[C---:B------:R-:W-:Y:S01]  /*8bb0*/  IMAD R18, R5.reuse, 0x4, R16 ;  /* 0x0000000405127824 */ /* 0x040fe200078e0210 */
[----:B------:R-:W2:Y:S03]  /*8bc0*/  LDS R17, [R16] ;  /* 0x0000000010117984 */ /* 0x000ea60000000800 */
[C---:B------:R-:W-:Y:S01]  /*8bd0*/  IMAD R20, R5.reuse, 0x4, R18 ;  /* 0x0000000405147824 */ /* 0x040fe200078e0212 */
[----:B------:R3:W4:Y:S04]  /*8be0*/  LDS R19, [R18] ;  /* 0x0000000012137984 */ /* 0x0007280000000800 */
[----:B------:R-:W-:Y:S01]  /*8bf0*/  LEA R24, R5, R20, 0x2 ;  /* 0x0000001405187211 */ /* 0x000fe200078e10ff */
[----:B------:R-:W5:Y:S01]  /*8c00*/  LDS R21, [R20] ;  /* 0x0000000014157984 */ /* 0x000f620000000800 */
[----:B---3--:R-:W-:-:S03]  /*8c10*/  IMAD.X R18, RZ, RZ, R9, P1 ;  /* 0x000000ffff127224 */ /* 0x008fc600008e0609 */
[----:B------:R-:W3:Y:S01]  /*8c20*/  LDS R27, [R24] ;  /* 0x00000000181b7984 */ /* 0x000ee20000000800 */
[----:B------:R-:W-:Y:S01]  /*8c30*/  IMAD R26, R5, 0x4, R24 ;  /* 0x00000004051a7824 */ /* 0x000fe200078e0218 */
[----:B0-----:R-:W-:-:S03]  /*8c40*/  LEA R14, P1, R15, UR20, 0x2 ;  /* 0x000000140f0e7c11 */ /* 0x001fc6000f8210ff */
[----:B------:R-:W-:Y:S01]  /*8c50*/  IMAD R28, R5, 0x4, R26 ;  /* 0x00000004051c7824 */ /* 0x000fe200078e021a */
[----:B------:R-:W0:Y:S01]  /*8c60*/  LDS R29, [R26] ;  /* 0x000000001a1d7984 */ /* 0x000e220000000800 */
[----:B------:R-:W-:Y:S02]  /*8c70*/  LEA.HI.X R15, R15, UR21, R18, 0x2, P1 ;  /* 0x000000150f0f7c11 */ /* 0x000fe400088f1412 */
[----:B------:R-:W-:Y:S02]  /*8c80*/  IMAD R16, R5, 0x4, R28 ;  /* 0x0000000405107824 */ /* 0x000fe400078e021c */
[----:B------:R-:W0:Y:S04]  /*8c90*/  LDS R28, [R28] ;  /* 0x000000001c1c7984 */ /* 0x000e280000000800 */
[----:B------:R-:W0:Y:S04]  /*8ca0*/  LDS R16, [R16] ;  /* 0x0000000010107984 */ /* 0x000e280000000800 */
[----:B-1----:R1:W-:Y:S04]  /*8cb0*/  STG.E desc[UR12][R14.64], R11 ;  /* 0x0000000b0e007986 */ /* 0x0023e8000c10190c */
[----:B--2---:R1:W-:Y:S04]  /*8cc0*/  STG.E desc[UR12][R14.64+0x4], R17 ;  /* 0x000004110e007986 */ /* 0x0043e8000c10190c */
[----:B----4-:R1:W-:Y:S04]  /*8cd0*/  STG.E desc[UR12][R14.64+0x8], R19 ;  /* 0x000008130e007986 */ /* 0x0103e8000c10190c */
[----:B-----5:R1:W-:Y:S04]  /*8ce0*/  STG.E desc[UR12][R14.64+0xc], R21 ;  /* 0x00000c150e007986 */ /* 0x0203e8000c10190c */
[----:B---3--:R1:W-:Y:S04]  /*8cf0*/  STG.E desc[UR12][R14.64+0x10], R27 ;  /* 0x0000101b0e007986 */ /* 0x0083e8000c10190c */
[----:B0-----:R1:W-:Y:S04]  /*8d00*/  STG.E desc[UR12][R14.64+0x14], R29 ;  /* 0x0000141d0e007986 */ /* 0x0013e8000c10190c */
[----:B------:R1:W-:Y:S04]  /*8d10*/  STG.E desc[UR12][R14.64+0x18], R28 ;  /* 0x0000181c0e007986 */ /* 0x0003e8000c10190c */
[----:B------:R1:W-:Y:S02]  /*8d20*/  STG.E desc[UR12][R14.64+0x1c], R16 ;  /* 0x00001c100e007986 */ /* 0x0003e4000c10190c */
.L_x_189:
[----:B0-----:R-:W-:Y:S05]  /*8d30*/  BSYNC.RECONVERGENT B0 ;  /* 0x0000000000007941 */ /* 0x001fea0003800200 */
.L_x_188:
[----:B------:R-:W-:-:S04]  /*8d40*/  UIADD3 UR5, UPT, UPT, UR5, 0x8, URZ ;  /* 0x0000000805057890 */ /* 0x000fc8000fffe0ff */
[----:B------:R-:W-:-:S09]  /*8d50*/  UISETP.NE.AND UP0, UPT, UR5, UR9, UPT ;  /* 0x000000090500728c */ /* 0x000fd2000bf05270 */
[----:B------:R-:W-:Y:S05]  /*8d60*/  BRA.U UP0, `(.L_x_190) ;  /* 0xfffffffd00687547 */ /* 0x000fea000b83ffff */
[----:B------:R-:W-:-:S05]  /*8d70*/  UMOV UR5, UR9 ;  /* 0x0000000900057c82 */ /* 0x000fca0008000000 */
.L_x_187:
[----:B------:R-:W0:Y:S02]  /*8d80*/  LDCU UR9, c[0x0][0x388] ;  /* 0x00007100ff0977ac */ /* 0x000e240008000800 */
[----:B0-----:R-:W-:-:S09]  /*8d90*/  ULOP3.LUT UP0, UR9, UR9, 0x7, URZ, 0xc0, !UPT ;  /* 0x0000000709097892 */ /* 0x001fd2000f80c0ff */
[----:B------:R-:W-:Y:S05]  /*8da0*/  BRA.U !UP0, `(.L_x_186) ;  /* 0x0000000508187547 */ /* 0x000fea000b800000 */
[----:B------:R-:W-:-:S04]  /*8db0*/  UIADD3 UR9, UPT, UPT, UR9, -0x1, URZ ;  /* 0xffffffff09097890 */ /* 0x000fc8000fffe0ff */
[----:B------:R-:W-:-:S09]  /*8dc0*/  UISETP.GE.U32.AND UP0, UPT, UR9, 0x3, UPT ;  /* 0x000000030900788c */ /* 0x000fd2000bf06070 */
[----:B------:R-:W-:Y:S05]  /*8dd0*/  BRA.U !UP0, `(.L_x_191) ;  /* 0x0000000108687547 */ /* 0x000fea000b800000 */
[----:B------:R-:W-:Y:S04]  /*8de0*/  BSSY.RECONVERGENT B0, `(.L_x_192) ;  /* 0x0000018000007945 */ /* 0x000fe80003800200 */
[----:B------:R-:W-:Y:S05]  /*8df0*/  @P0 BRA `(.L_x_193) ;  /* 0x0000000000580947 */ /* 0x000fea0003800000 */
[----:B------:R-:W0:Y:S01]  /*8e00*/  S2UR UR10, SR_CgaCtaId ;  /* 0x00000000000a79c3 */ /* 0x000e220000008800 */
[----:B------:R-:W-:Y:S01]  /*8e10*/  IMAD.IADD R10, R22, 0x1, R7 ;  /* 0x00000001160a7824 */ /* 0x000fe200078e0207 */
[----:B------:R-:W-:Y:S01]  /*8e20*/  UMOV UR9, 0x400 ;  /* 0x0000040000097882 */ /* 0x000fe20000000000 */
[----:B-1----:R-:W-:Y:S02]  /*8e30*/  IADD3 R11, P1, PT, R12, UR5, RZ ;  /* 0x000000050c0b7c10 */ /* 0x002fe4000ff3e0ff */
[----:B------:R-:W-:-:S03]  /*8e40*/  IMAD R10, R5, UR5, R10 ;  /* 0x00000005050a7c24 */ /* 0x000fc6000f8e020a */
[----:B------:R-:W-:Y:S01]  /*8e50*/  IMAD.X R24, RZ, RZ, R9, P1 ;  /* 0x000000ffff187224 */ /* 0x000fe200008e0609 */
[----:B0-----:R-:W-:Y:S01]  /*8e60*/  ULEA UR9, UR10, UR9, 0x18 ;  /* 0x000000090a097291 */ /* 0x001fe2000f8ec0ff */
[----:B------:R-:W0:Y:S05]  /*8e70*/  LDCU.64 UR10, c[0x0][0x380] ;  /* 0x00007000ff0a77ac */ /* 0x000e2a0008000a00 */
[----:B------:R-:W-:-:S05]  /*8e80*/  LEA R14, R10, UR9, 0x2 ;  /* 0x000000090a0e7c11 */ /* 0x000fca000f8e10ff */
[C---:B------:R-:W-:Y:S01]  /*8e90*/  IMAD R16, R5.reuse, 0x4, R14 ;  /* 0x0000000405107824 */ /* 0x040fe200078e020e */
[----:B------:R-:W1:Y:S03]  /*8ea0*/  LDS R15, [R14] ;  /* 0x000000000e0f7984 */ /* 0x000e660000000800 */
[C---:B------:R-:W-:Y:S01]  /*8eb0*/  IMAD R18, R5.reuse, 0x4, R16 ;  /* 0x0000000405127824 */ /* 0x040fe200078e0210 */
[----:B------:R-:W2:Y:S04]  /*8ec0*/  LDS R17, [R16] ;  /* 0x0000000010117984 */ /* 0x000ea80000000800 */
[----:B------:R-:W-:Y:S01]  /*8ed0*/  LEA R20, R5, R18, 0x2 ;  /* 0x0000001205147211 */ /* 0x000fe200078e10ff */
[----:B------:R-:W3:Y:S01]  /*8ee0*/  LDS R19, [R18] ;  /* 0x0000000012137984 */ /* 0x000ee20000000800 */
[----:B0-----:R-:W-:-:S03]  /*8ef0*/  LEA R10, P1, R11, UR10, 0x2 ;  /* 0x0000000a0b0a7c11 */ /* 0x001fc6000f8210ff */
[----:B------:R-:W0:Y:S01]  /*8f00*/  LDS R21, [R20] ;  /* 0x0000000014157984 */ /* 0x000e220000000800 */
[----:B------:R-:W-:-:S05]  /*8f10*/  LEA.HI.X R11, R11, UR11, R24, 0x2, P1 ;  /* 0x0000000b0b0b7c11 */ /* 0x000fca00088f1418 */
[----:B-1----:R4:W-:Y:S04]  /*8f20*/  STG.E desc[UR12][R10.64], R15 ;  /* 0x0000000f0a007986 */ /* 0x0029e8000c10190c */
[----:B--2---:R4:W-:Y:S04]  /*8f30*/  STG.E desc[UR12][R10.64+0x4], R17 ;  /* 0x000004110a007986 */ /* 0x0049e8000c10190c */
[----:B---3--:R4:W-:Y:S04]  /*8f40*/  STG.E desc[UR12][R10.64+0x8], R19 ;  /* 0x000008130a007986 */ /* 0x0089e8000c10190c */
[----:B0-----:R4:W-:Y:S02]  /*8f50*/  STG.E desc[UR12][R10.64+0xc], R21 ;  /* 0x00000c150a007986 */ /* 0x0019e4000c10190c */
.L_x_193:
[----:B------:R-:W-:Y:S05]  /*8f60*/  BSYNC.RECONVERGENT B0 ;  /* 0x0000000000007941 */ /* 0x000fea0003800200 */
.L_x_192:
[----:B------:R-:W-:-:S12]  /*8f70*/  UIADD3 UR5, UPT, UPT, UR5, 0x4, URZ ;  /* 0x0000000405057890 */ /* 0x000fd8000fffe0ff */
.L_x_191:
[----:B------:R-:W0:Y:S02]  /*8f80*/  LDCU UR9, c[0x0][0x388] ;  /* 0x00007100ff0977ac */ /* 0x000e240008000800 */
[----:B0-----:R-:W-:-:S09]  /*8f90*/  ULOP3.LUT UP0, UR9, UR9, 0x3, URZ, 0xc0, !UPT ;  /* 0x0000000309097892 */ /* 0x001fd2000f80c0ff */
[----:B------:R-:W-:Y:S05]  /*8fa0*/  BRA.U !UP0, `(.L_x_186) ;  /* 0x0000000108987547 */ /* 0x000fea000b800000 */
[----:B------:R-:W-:-:S09]  /*8fb0*/  UISETP.NE.AND UP0, UPT, UR9, 0x1, UPT ;  /* 0x000000010900788c */ /* 0x000fd2000bf05270 */
[----:B------:R-:W-:Y:S05]  /*8fc0*/  BRA.U !UP0, `(.L_x_194) ;  /* 0x0000000108507547 */ /* 0x000fea000b800000 */
[----:B------:R-:W-:Y:S04]  /*8fd0*/  BSSY.RECONVERGENT B0, `(.L_x_195) ;  /* 0x0000012000007945 */ /* 0x000fe80003800200 */
[----:B------:R-:W-:Y:S05]  /*8fe0*/  @P0 BRA `(.L_x_196) ;  /* 0x0000000000400947 */ /* 0x000fea0003800000 */
[----:B------:R-:W0:Y:S01]  /*8ff0*/  S2UR UR10, SR_CgaCtaId ;  /* 0x00000000000a79c3 */ /* 0x000e220000008800 */
[----:B----4-:R-:W-:Y:S01]  /*9000*/  IMAD.IADD R10, R22, 0x1, R7 ;  /* 0x00000001160a7824 */ /* 0x010fe200078e0207 */
[----:B------:R-:W-:Y:S01]  /*9010*/  UMOV UR9, 0x400 ;  /* 0x0000040000097882 */ /* 0x000fe20000000000 */
[----:B-1----:R-:W-:Y:S02]  /*9020*/  IADD3 R11, P1, PT, R12, UR5, RZ ;  /* 0x000000050c0b7c10 */ /* 0x002fe4000ff3e0ff */
[----:B------:R-:W-:-:S03]  /*9030*/  IMAD R10, R5, UR5, R10 ;  /* 0x00000005050a7c24 */ /* 0x000fc6000f8e020a */
[----:B------:R-:W-:Y:S01]  /*9040*/  IMAD.X R16, RZ, RZ, R9, P1 ;  /* 0x000000ffff107224 */ /* 0x000fe200008e0609 */
[----:B0-----:R-:W-:Y:S01]  /*9050*/  ULEA UR9, UR10, UR9, 0x18 ;  /* 0x000000090a097291 */ /* 0x001fe2000f8ec0ff */
[----:B------:R-:W0:Y:S05]  /*9060*/  LDCU.64 UR10, c[0x0][0x380] ;  /* 0x00007000ff0a77ac */ /* 0x000e2a0008000a00 */
[----:B------:R-:W-:-:S05]  /*9070*/  LEA R14, R10, UR9, 0x2 ;  /* 0x000000090a0e7c11 */ /* 0x000fca000f8e10ff */
[----:B------:R-:W-:Y:S01]  /*9080*/  IMAD R17, R5, 0x4, R14 ;  /* 0x0000000405117824 */ /* 0x000fe200078e020e */
[----:B------:R-:W1:Y:S05]  /*9090*/  LDS R15, [R14] ;  /* 0x000000000e0f7984 */ /* 0x000e6a0000000800 */
[----:B------:R-:W2:Y:S01]  /*90a0*/  LDS R17, [R17] ;  /* 0x0000000011117984 */ /* 0x000ea20000000800 */
[----:B0-----:R-:W-:-:S04]  /*90b0*/  LEA R10, P1, R11, UR10, 0x2 ;  /* 0x0000000a0b0a7c11 */ /* 0x001fc8000f8210ff */
[----:B------:R-:W-:-:S05]  /*90c0*/  LEA.HI.X R11, R11, UR11, R16, 0x2, P1 ;  /* 0x0000000b0b0b7c11 */ /* 0x000fca00088f1410 */
[----:B-1----:R0:W-:Y:S04]  /*90d0*/  STG.E desc[UR12][R10.64], R15 ;  /* 0x0000000f0a007986 */ /* 0x0021e8000c10190c */
[----:B--2---:R0:W-:Y:S02]  /*90e0*/  STG.E desc[UR12][R10.64+0x4], R17 ;  /* 0x000004110a007986 */ /* 0x0041e4000c10190c */
.L_x_196:
[----:B------:R-:W-:Y:S05]  /*90f0*/  BSYNC.RECONVERGENT B0 ;  /* 0x0000000000007941 */ /* 0x000fea0003800200 */
.L_x_195:
[----:B------:R-:W-:-:S12]  /*9100*/  UIADD3 UR5, UPT, UPT, UR5, 0x2, URZ ;  /* 0x0000000205057890 */ /* 0x000fd8000fffe0ff */
.L_x_194:
[----:B------:R-:W-:Y:S04]  /*9110*/  BSSY.RECONVERGENT B0, `(.L_x_186) ;  /* 0x000000f000007945 */ /* 0x000fe80003800200 */
[----:B------:R-:W-:Y:S05]  /*9120*/  @P3 BRA `(.L_x_197) ;  /* 0x0000000000343947 */ /* 0x000fea0003800000 */
[----:B------:R-:W2:Y:S01]  /*9130*/  S2UR UR10, SR_CgaCtaId ;  /* 0x00000000000a79c3 */ /* 0x000ea20000008800 */
[----:B0---4-:R-:W-:Y:S01]  /*9140*/  IMAD.IADD R10, R22, 0x1, R7 ;  /* 0x00000001160a7824 */ /* 0x011fe200078e0207 */
[----:B------:R-:W-:Y:S01]  /*9150*/  UMOV UR9, 0x400 ;  /* 0x0000040000097882 */ /* 0x000fe20000000000 */
[----:B------:R-:W-:Y:S02]  /*9160*/  IADD3 R12, P1, PT, R12, UR5, RZ ;  /* 0x000000050c0c7c10 */ /* 0x000fe4000ff3e0ff */
[----:B------:R-:W-:-:S03]  /*9170*/  IMAD R10, R5, UR5, R10 ;  /* 0x00000005050a7c24 */ /* 0x000fc6000f8e020a */
[----:B------:R-:W-:Y:S01]  /*9180*/  IMAD.X R9, RZ, RZ, R9, P1 ;  /* 0x000000ffff097224 */ /* 0x000fe200008e0609 */
[----:B--2---:R-:W-:Y:S01]  /*9190*/  ULEA UR9, UR10, UR9, 0x18 ;  /* 0x000000090a097291 */ /* 0x004fe2000f8ec0ff */
[----:B------:R-:W0:Y:S05]  /*91a0*/  LDCU.64 UR10, c[0x0][0x380] ;  /* 0x00007000ff0a77ac */ /* 0x000e2a0008000a00 */
[----:B------:R-:W-:-:S06]  /*91b0*/  LEA R13, R10, UR9, 0x2 ;  /* 0x000000090a0d7c11 */ /* 0x000fcc000f8e10ff */
[----:B------:R-:W2:Y:S01]  /*91c0*/  LDS R13, [R13] ;  /* 0x000000000d0d7984 */ /* 0x000ea20000000800 */
[----:B0-----:R-:W-:-:S04]  /*91d0*/  LEA R10, P1, R12, UR10, 0x2 ;  /* 0x0000000a0c0a7c11 */ /* 0x001fc8000f8210ff */
[----:B-1----:R-:W-:-:S05]  /*91e0*/  LEA.HI.X R11, R12, UR11, R9, 0x2, P1 ;  /* 0x0000000b0c0b7c11 */ /* 0x002fca00088f1409 */
[----:B--2---:R2:W-:Y:S04]  /*91f0*/  STG.E desc[UR12][R10.64], R13 ;  /* 0x0000000d0a007986 */ /* 0x0045e8000c10190c */
.L_x_197:
[----:B------:R-:W-:Y:S05]  /*9200*/  BSYNC.RECONVERGENT B0 ;  /* 0x0000000000007941 */ /* 0x000fea0003800200 */
.L_x_186:
[----:B------:R-:W0:Y:S01]  /*9210*/  LDCU UR5, c[0x0][0x3a0] ;  /* 0x00007400ff0577ac */ /* 0x000e220008000800 */
[----:B------:R-:W-:-:S04]  /*9220*/  UIADD3 UR4, UPT, UPT, UR4, 0x1, URZ ;  /* 0x0000000104047890 */ /* 0x000fc8000fffe0ff */
[----:B0-----:R-:W-:-:S09]  /*9230*/  UISETP.NE.AND UP0, UPT, UR4, UR5, UPT ;  /* 0x000000050400728c */ /* 0x001fd2000bf05270 */
[----:B------:R-:W-:Y:S05]  /*9240*/  BRA.U UP0, `(.L_x_198) ;  /* 0xffffffb100987547 */ /* 0x000fea000b83ffff */
[----:B------:R-:W-:Y:S05]  /*9250*/  EXIT ;  /* 0x000000000000794d */ /* 0x000fea0003800000 */
.L_x_199:
[----:B------:R-:W-:-:S00]  /*9260*/  BRA `(.L_x_199) ;  /* 0xfffffffc00fc7947 */ /* 0x000fc0000383ffff */
[----:B------:R-:W-:-:S00]  /*9270*/  NOP ;  /* 0x0000000000007918 */ /* 0x000fc00000000000 */
        /* <DEDUP_REMOVED lines=8> */
.L_x_200:


//--------------------- .nv.shared._Z10ISTOGRAMMAPfiPKfiiii --------------------------
	.section	.nv.shared._Z10ISTOGRAMMAPfiPKfiiii,"aw",@nobits
	.sectionflags	@""
	.align	16
	.zero		1024


//--------------------- .nv.shared.reserved.0     --------------------------
	.section	.nv.shared.reserved.0,"aw",@nobits
	.weak		__nv_reservedSMEM_offset_0_alias
	.size		__nv_reservedSMEM_offset_0_alias, 0, 64
	.other		__nv_reservedSMEM_offset_0_alias,@"STO_CUDA_RESERVED_SHARED STV_DEFAULT"
__nv_reservedSMEM_offset_0_alias:
	.zero		0
	.zero		64


//--------------------- .nv.constant0._Z10ISTOGRAMMAPfiPKfiiii --------------------------
	.section	.nv.constant0._Z10ISTOGRAMMAPfiPKfiiii,"a",@progbits
	.sectionflags	@""
	.align	4
.nv.constant0._Z10ISTOGRAMMAPfiPKfiiii:
	.zero		936


//--------------------- SYMBOLS --------------------------

	.type		.nv.reservedSmem.offset0,@object
	.size		.nv.reservedSmem.offset0,0x4
	.type		.nv.reservedSmem.cap,@object
	.size		.nv.reservedSmem.cap,0x4
